	.target	sm_90a

	.elftype	@"ET_EXEC"


//--------------------- .note.nv.tkinfo           --------------------------
	.section	.note.nv.tkinfo,"",@"SHT_NOTE"
	.sectionflags	@"SHF_NOTE_NV_TKINFO"
	.tkinfo
        /*0018*/ 	.word	0x00000002
        /*0030*/ 	.string	""
        /*0030*/ 	.string	"ptxas"
        /*0030*/ 	.string	"Cuda compilation tools, release 13.0, V13.0.88"
        /*0030*/ 	.string	"Build cuda_13.0.r13.0/compiler.36424714_0"
        /*0030*/ 	.string	"-arch sm_90a -m 64 "



//--------------------- .note.nv.cuinfo           --------------------------
	.section	.note.nv.cuinfo,"",@"SHT_NOTE"
	.sectionflags	@"SHF_NOTE_NV_CUINFO"
        /*0018*/ 	.short	0x0002
        /*001a*/ 	.short	0x005a
        /*001c*/ 	.short	0x0082
	.zero		2


//--------------------- .nv.info                  --------------------------
	.section	.nv.info,"",@"SHT_CUDA_INFO"
	.align	4


	//----- nvinfo : EIATTR_REGCOUNT
	.align		4
        /*0000*/ 	.byte	0x04, 0x2f
        /*0002*/ 	.short	(.L_12 - .L_11)
	.align		4
.L_11:
        /*0004*/ 	.word	index@(_ZN7cutlass13device_kernelINS_4gemm6kernel13GemmUniversalIN4cute5tupleIJiiiiEEENS1_10collective13CollectiveMmaINS1_37MainloopSm90TmaGmmaWarpSpecializedFP8ILi6ENS5_IJNS4_1CILi1EEESB_SB_EEENS1_32KernelTmaWarpSpecializedPingpongEEENS5_IJNSA_ILi64EEENSA_ILi128EEESF_EEENS_12float_e5m2_tENS5_IJlSB_lEEESI_SJ_NS4_8TiledMMAINS4_8MMA_AtomIJNS4_4SM904GMMA31MMA_64x128x32_F32E5M2E5M2_SS_TNILNSN_7ScaleInE1ELSP_1EEEEEENS4_6LayoutISC_NS5_IJNSA_ILi0EEEST_ST_EEEEENS5_IJNS4_10UnderscoreESW_SW_EEEEENS4_13SM90_TMA_LOADENS4_14ComposedLayoutINS4_7SwizzleILi2ELi4ELi3EEENS4_18smem_ptr_flag_bitsILi8EEENSS_INS5_IJNSA_ILi8EEESF_EEENS5_IJSF_SB_EEEEEEEvNS4_8identityESZ_S19_vS1A_EENS_8epilogue10collective6detail29Sm90TmaWarpSpecializedAdapterINS1D_15DefaultEpilogueISI_SJ_SJ_NS1C_6thread17LinearCombinationISI_Li1EffLNS1H_9ScaleType4KindE0ELNS_15FloatRoundStyleE2ESI_EENS1_15EpilogueDefaultEEEEEvvEEEEvNT_6ParamsE)
        /*0008*/ 	.word	0x000000a8


	//----- nvinfo : EIATTR_FRAME_SIZE
	.align		4
.L_12:
        /*000c*/ 	.byte	0x04, 0x11
        /*000e*/ 	.short	(.L_14 - .L_13)
	.align		4
.L_13:
        /*0010*/ 	.word	index@(_ZN7cutlass13device_kernelINS_4gemm6kernel13GemmUniversalIN4cute5tupleIJiiiiEEENS1_10collective13CollectiveMmaINS1_37MainloopSm90TmaGmmaWarpSpecializedFP8ILi6ENS5_IJNS4_1CILi1EEESB_SB_EEENS1_32KernelTmaWarpSpecializedPingpongEEENS5_IJNSA_ILi64EEENSA_ILi128EEESF_EEENS_12float_e5m2_tENS5_IJlSB_lEEESI_SJ_NS4_8TiledMMAINS4_8MMA_AtomIJNS4_4SM904GMMA31MMA_64x128x32_F32E5M2E5M2_SS_TNILNSN_7ScaleInE1ELSP_1EEEEEENS4_6LayoutISC_NS5_IJNSA_ILi0EEEST_ST_EEEEENS5_IJNS4_10UnderscoreESW_SW_EEEEENS4_13SM90_TMA_LOADENS4_14ComposedLayoutINS4_7SwizzleILi2ELi4ELi3EEENS4_18smem_ptr_flag_bitsILi8EEENSS_INS5_IJNSA_ILi8EEESF_EEENS5_IJSF_SB_EEEEEEEvNS4_8identityESZ_S19_vS1A_EENS_8epilogue10collective6detail29Sm90TmaWarpSpecializedAdapterINS1D_15DefaultEpilogueISI_SJ_SJ_NS1C_6thread17LinearCombinationISI_Li1EffLNS1H_9ScaleType4KindE0ELNS_15FloatRoundStyleE2ESI_EENS1_15EpilogueDefaultEEEEEvvEEEEvNT_6ParamsE)
        /*0014*/ 	.word	0x00000000


	//----- nvinfo : EIATTR_MIN_STACK_SIZE
	.align		4
.L_14:
        /*0018*/ 	.byte	0x04, 0x12
        /*001a*/ 	.short	(.L_16 - .L_15)
	.align		4
.L_15:
        /*001c*/ 	.word	index@(_ZN7cutlass13device_kernelINS_4gemm6kernel13GemmUniversalIN4cute5tupleIJiiiiEEENS1_10collective13CollectiveMmaINS1_37MainloopSm90TmaGmmaWarpSpecializedFP8ILi6ENS5_IJNS4_1CILi1EEESB_SB_EEENS1_32KernelTmaWarpSpecializedPingpongEEENS5_IJNSA_ILi64EEENSA_ILi128EEESF_EEENS_12float_e5m2_tENS5_IJlSB_lEEESI_SJ_NS4_8TiledMMAINS4_8MMA_AtomIJNS4_4SM904GMMA31MMA_64x128x32_F32E5M2E5M2_SS_TNILNSN_7ScaleInE1ELSP_1EEEEEENS4_6LayoutISC_NS5_IJNSA_ILi0EEEST_ST_EEEEENS5_IJNS4_10UnderscoreESW_SW_EEEEENS4_13SM90_TMA_LOADENS4_14ComposedLayoutINS4_7SwizzleILi2ELi4ELi3EEENS4_18smem_ptr_flag_bitsILi8EEENSS_INS5_IJNSA_ILi8EEESF_EEENS5_IJSF_SB_EEEEEEEvNS4_8identityESZ_S19_vS1A_EENS_8epilogue10collective6detail29Sm90TmaWarpSpecializedAdapterINS1D_15DefaultEpilogueISI_SJ_SJ_NS1C_6thread17LinearCombinationISI_Li1EffLNS1H_9ScaleType4KindE0ELNS_15FloatRoundStyleE2ESI_EENS1_15EpilogueDefaultEEEEEvvEEEEvNT_6ParamsE)
        /*0020*/ 	.word	0x00000000
.L_16:


//--------------------- .nv.compat                --------------------------
	.section	.nv.compat,"",@"SHT_CUDA_COMPAT_INFO"
	.align	4
        /*0000*/ 	.byte	0x02, 0x09, 0x01, 0x00, 0x02, 0x02, 0x04, 0x00, 0x02, 0x05, 0x05, 0x00, 0x03, 0x07, 0x01, 0x01
        /*0010*/ 	.byte	0x02, 0x03, 0x01, 0x00, 0x02, 0x06, 0x01, 0x00, 0x04, 0x0b, 0x08, 0x00, 0x00, 0x00, 0x00, 0x00
        /*0020*/ 	.byte	0x00, 0x00, 0x00, 0x00


//--------------------- .nv.info._ZN7cutlass13device_kernelINS_4gemm6kernel13GemmUniversalIN4cute5tupleIJiiiiEEENS1_10collective13CollectiveMmaINS1_37MainloopSm90TmaGmmaWarpSpecializedFP8ILi6ENS5_IJNS4_1CILi1EEESB_SB_EEENS1_32KernelTmaWarpSpecializedPingpongEEENS5_IJNSA_ILi64EEENSA_ILi128EEESF_EEENS_12float_e5m2_tENS5_IJlSB_lEEESI_SJ_NS4_8TiledMMAINS4_8MMA_AtomIJNS4_4SM904GMMA31MMA_64x128x32_F32E5M2E5M2_SS_TNILNSN_7ScaleInE1ELSP_1EEEEEENS4_6LayoutISC_NS5_IJNSA_ILi0EEEST_ST_EEEEENS5_IJNS4_10UnderscoreESW_SW_EEEEENS4_13SM90_TMA_LOADENS4_14ComposedLayoutINS4_7SwizzleILi2ELi4ELi3EEENS4_18smem_ptr_flag_bitsILi8EEENSS_INS5_IJNSA_ILi8EEESF_EEENS5_IJSF_SB_EEEEEEEvNS4_8identityESZ_S19_vS1A_EENS_8epilogue10collective6detail29Sm90TmaWarpSpecializedAdapterINS1D_15DefaultEpilogueISI_SJ_SJ_NS1C_6thread17LinearCombinationISI_Li1EffLNS1H_9ScaleType4KindE0ELNS_15FloatRoundStyleE2ESI_EENS1_15EpilogueDefaultEEEEEvvEEEEvNT_6ParamsE --------------------------
	.section	.nv.info._ZN7cutlass13device_kernelINS_4gemm6kernel13GemmUniversalIN4cute5tupleIJiiiiEEENS1_10collective13CollectiveMmaINS1_37MainloopSm90TmaGmmaWarpSpecializedFP8ILi6ENS5_IJNS4_1CILi1EEESB_SB_EEENS1_32KernelTmaWarpSpecializedPingpongEEENS5_IJNSA_ILi64EEENSA_ILi128EEESF_EEENS_12float_e5m2_tENS5_IJlSB_lEEESI_SJ_NS4_8TiledMMAINS4_8MMA_AtomIJNS4_4SM904GMMA31MMA_64x128x32_F32E5M2E5M2_SS_TNILNSN_7ScaleInE1ELSP_1EEEEEENS4_6LayoutISC_NS5_IJNSA_ILi0EEEST_ST_EEEEENS5_IJNS4_10UnderscoreESW_SW_EEEEENS4_13SM90_TMA_LOADENS4_14ComposedLayoutINS4_7SwizzleILi2ELi4ELi3EEENS4_18smem_ptr_flag_bitsILi8EEENSS_INS5_IJNSA_ILi8EEESF_EEENS5_IJSF_SB_EEEEEEEvNS4_8identityESZ_S19_vS1A_EENS_8epilogue10collective6detail29Sm90TmaWarpSpecializedAdapterINS1D_15DefaultEpilogueISI_SJ_SJ_NS1C_6thread17LinearCombinationISI_Li1EffLNS1H_9ScaleType4KindE0ELNS_15FloatRoundStyleE2ESI_EENS1_15EpilogueDefaultEEEEEvvEEEEvNT_6ParamsE,"",@"SHT_CUDA_INFO"
	.sectionflags	@""
	.align	4


	//----- nvinfo : EIATTR_CUDA_API_VERSION
	.align		4
        /*0000*/ 	.byte	0x04, 0x37
        /*0002*/ 	.short	(.L_18 - .L_17)
.L_17:
        /*0004*/ 	.word	0x00000082


	//----- nvinfo : EIATTR_KPARAM_INFO
	.align		4
.L_18:
        /*0008*/ 	.byte	0x04, 0x17
        /*000a*/ 	.short	(.L_20 - .L_19)
.L_19:
        /*000c*/ 	.word	0x00000000
        /*0010*/ 	.short	0x0000
        /*0012*/ 	.short	0x0070
        /*0014*/ 	.byte	0x00, 0xf0, 0x01, 0x10


	//----- nvinfo : EIATTR_SPARSE_MMA_MASK
	.align		4
.L_20:
        /*0018*/ 	.byte	0x03, 0x50
        /*001a*/ 	.short	0x0000


	//----- nvinfo : EIATTR_MAXREG_COUNT
	.align		4
        /*001c*/ 	.byte	0x03, 0x1b
        /*001e*/ 	.short	0x00a8


	//----- nvinfo : EIATTR_NUM_BARRIERS
	.align		4
        /*0020*/ 	.byte	0x02, 0x4c
        /*0022*/ 	.byte	0x01
	.zero		1


	//----- nvinfo : EIATTR_MERCURY_ISA_VERSION
	.align		4
        /*0024*/ 	.byte	0x03, 0x5f
        /*0026*/ 	.short	0x0101


	//----- nvinfo : EIATTR_INT_WARP_WIDE_INSTR_OFFSETS
	.align		4
        /*0028*/ 	.byte	0x04, 0x31
        /*002a*/ 	.short	(.L_22 - .L_21)


	//   ....[0]....
.L_21:
        /*002c*/ 	.word	0x00000460


	//   ....[1]....
        /*0030*/ 	.word	0x00000480


	//   ....[2]....
        /*0034*/ 	.word	0x00000500


	//   ....[3]....
        /*0038*/ 	.word	0x00000510


	//   ....[4]....
        /*003c*/ 	.word	0x00000520


	//   ....[5]....
        /*0040*/ 	.word	0x00000540


	//   ....[6]....
        /*0044*/ 	.word	0x00000590


	//   ....[7]....
        /*0048*/ 	.word	0x000005b0


	//----- nvinfo : EIATTR_COOP_GROUP_MASK_REGIDS
	.align		4
.L_22:
        /*004c*/ 	.byte	0x04, 0x29
        /*004e*/ 	.short	(.L_24 - .L_23)


	//   ....[0]....
.L_23:
        /*0050*/ 	.word	0xffffffff


	//   ....[1]....
        /*0054*/ 	.word	0xffffffff


	//   ....[2]....
        /*0058*/ 	.word	0xffffffff


	//   ....[3]....
        /*005c*/ 	.word	0xffffffff


	//   ....[4]....
        /*0060*/ 	.word	0xffffffff


	//   ....[5]....
        /*0064*/ 	.word	0xffffffff


	//----- nvinfo : EIATTR_COOP_GROUP_INSTR_OFFSETS
	.align		4
.L_24:
        /*0068*/ 	.byte	0x04, 0x28
        /*006a*/ 	.short	(.L_26 - .L_25)


	//   ....[0]....
.L_25:
        /*006c*/ 	.word	0x00000060


	//   ....[1]....
        /*0070*/ 	.word	0x00000070


	//   ....[2]....
        /*0074*/ 	.word	0x00000130


	//   ....[3]....
        /*0078*/ 	.word	0x00000300


	//   ....[4]....
        /*007c*/ 	.word	0x00000340


	//   ....[5]....
        /*0080*/ 	.word	0x00000380


	//----- nvinfo : EIATTR_REG_RECONFIG
	.align		4
.L_26:
        /*0084*/ 	.byte	0x01, 0x54
	.zero		2


	//----- nvinfo : EIATTR_MBARRIER_INSTR_OFFSETS
	.align		4
        /*0088*/ 	.byte	0x04, 0x39
        /*008a*/ 	.short	(.L_28 - .L_27)


	//   ....[0]....
.L_27:
        /*008c*/ 	.word	0x00000230
        /*0090*/ 	.word	0x000000ff
        /*0094*/ 	.word	0x00000000
        /*0098*/ 	.short	0x0100
        /*009a*/ 	.byte	0x08
	.zero		1


	//   ....[1]....
        /*009c*/ 	.word	0x00000240
        /*00a0*/ 	.word	0x000000ff
        /*00a4*/ 	.word	0x00000030
        /*00a8*/ 	.short	0x0100
        /*00aa*/ 	.byte	0x08
	.zero		1


	//   ....[2]....
        /*00ac*/ 	.word	0x00000250
        /*00b0*/ 	.word	0x000000ff
        /*00b4*/ 	.word	0x00000008
        /*00b8*/ 	.short	0x0100
        /*00ba*/ 	.byte	0x08
	.zero		1


	//   ....[3]....
        /*00bc*/ 	.word	0x00000260
        /*00c0*/ 	.word	0x000000ff
        /*00c4*/ 	.word	0x00000038
        /*00c8*/ 	.short	0x0100
        /*00ca*/ 	.byte	0x08
	.zero		1


	//   ....[4]....
        /*00cc*/ 	.word	0x00000270
        /*00d0*/ 	.word	0x000000ff
        /*00d4*/ 	.word	0x00000010
        /*00d8*/ 	.short	0x0100
        /*00da*/ 	.byte	0x08
	.zero		1


	//   ....[5]....
        /*00dc*/ 	.word	0x00000280
        /*00e0*/ 	.word	0x000000ff
        /*00e4*/ 	.word	0x00000040
        /*00e8*/ 	.short	0x0100
        /*00ea*/ 	.byte	0x08
	.zero		1


	//   ....[6]....
        /*00ec*/ 	.word	0x00000290
        /*00f0*/ 	.word	0x000000ff
        /*00f4*/ 	.word	0x00000018
        /*00f8*/ 	.short	0x0100
        /*00fa*/ 	.byte	0x08
	.zero		1


	//   ....[7]....
        /*00fc*/ 	.word	0x000002a0
        /*0100*/ 	.word	0x000000ff
        /*0104*/ 	.word	0x00000048
        /*0108*/ 	.short	0x0100
        /*010a*/ 	.byte	0x08
	.zero		1


	//   ....[8]....
        /*010c*/ 	.word	0x000002b0
        /*0110*/ 	.word	0x000000ff
        /*0114*/ 	.word	0x00000020
        /*0118*/ 	.short	0x0100
        /*011a*/ 	.byte	0x08
	.zero		1


	//   ....[9]....
        /*011c*/ 	.word	0x000002c0
        /*0120*/ 	.word	0x000000ff
        /*0124*/ 	.word	0x00000050
        /*0128*/ 	.short	0x0100
        /*012a*/ 	.byte	0x08
	.zero		1


	//   ....[10]....
        /*012c*/ 	.word	0x000002d0
        /*0130*/ 	.word	0x000000ff
        /*0134*/ 	.word	0x00000028
        /*0138*/ 	.short	0x0100
        /*013a*/ 	.byte	0x08
	.zero		1


	//   ....[11]....
        /*013c*/ 	.word	0x000002e0
        /*0140*/ 	.word	0x000000ff
        /*0144*/ 	.word	0x00000058
        /*0148*/ 	.short	0x0100
        /*014a*/ 	.byte	0x08
	.zero		1


	//   ....[12]....
        /*014c*/ 	.word	0x000005f0
        /*0150*/ 	.word	0x000000ff
        /*0154*/ 	.word	0x00000090
        /*0158*/ 	.short	0x0100
        /*015a*/ 	.byte	0x08
	.zero		1


	//   ....[13]....
        /*015c*/ 	.word	0x00000660
        /*0160*/ 	.word	0x000000ff
        /*0164*/ 	.word	0x00000098
        /*0168*/ 	.short	0x0100
        /*016a*/ 	.byte	0x08
	.zero		1


	//   ....[14]....
        /*016c*/ 	.word	0x00000680
        /*0170*/ 	.word	0x000000ff
        /*0174*/ 	.word	0x00000070
        /*0178*/ 	.short	0x0100
        /*017a*/ 	.byte	0x09
	.zero		1


	//   ....[15]....
        /*017c*/ 	.word	0x00000690
        /*0180*/ 	.word	0x000000ff
        /*0184*/ 	.word	0x00000078
        /*0188*/ 	.short	0x0100
        /*018a*/ 	.byte	0x09
	.zero		1


	//   ....[16]....
        /*018c*/ 	.word	0x000006a0
        /*0190*/ 	.word	0x000000ff
        /*0194*/ 	.word	0x00000080
        /*0198*/ 	.short	0x0100
        /*019a*/ 	.byte	0x09
	.zero		1


	//   ....[17]....
        /*019c*/ 	.word	0x000006b0
        /*01a0*/ 	.word	0x000000ff
        /*01a4*/ 	.word	0x00000088
        /*01a8*/ 	.short	0x0100
        /*01aa*/ 	.byte	0x09
	.zero		1


	//   ....[18]....
        /*01ac*/ 	.word	0x00001460
        /*01b0*/ 	.word	0x000000ff
        /*01b4*/ 	.word	0xfffffff8
        /*01b8*/ 	.short	0x010a
        /*01ba*/ 	.byte	0x0f
	.zero		1


	//   ....[19]....
        /*01bc*/ 	.word	0x00001940
        /*01c0*/ 	.word	0x000000ff
        /*01c4*/ 	.word	0x00000000
        /*01c8*/ 	.short	0x010a
        /*01ca*/ 	.byte	0x06
	.zero		1


	//   ....[20]....
        /*01cc*/ 	.word	0x00001980
        /*01d0*/ 	.word	0x000000ff
        /*01d4*/ 	.word	0x00000000
        /*01d8*/ 	.short	0x010a
        /*01da*/ 	.byte	0x06
	.zero		1


	//   ....[21]....
        /*01dc*/ 	.word	0x00002280
        /*01e0*/ 	.word	0x000000ff
        /*01e4*/ 	.word	0x00000000
        /*01e8*/ 	.short	0x010a
        /*01ea*/ 	.byte	0x09
	.zero		1


	//   ....[22]....
        /*01ec*/ 	.word	0x000022c0
        /*01f0*/ 	.word	0x000000ff
        /*01f4*/ 	.word	0x00000000
        /*01f8*/ 	.short	0x010a
        /*01fa*/ 	.byte	0x09
	.zero		1


	//   ....[23]....
        /*01fc*/ 	.word	0x00002920
        /*0200*/ 	.word	0x000000ff
        /*0204*/ 	.word	0x00000000
        /*0208*/ 	.short	0x0101
        /*020a*/ 	.byte	0x08
	.zero		1


	//   ....[24]....
        /*020c*/ 	.word	0x00002e90
        /*0210*/ 	.word	0x00000011
        /*0214*/ 	.word	0x00000000
        /*0218*/ 	.short	0x0101
        /*021a*/ 	.byte	0x16
	.zero		1


	//   ....[25]....
        /*021c*/ 	.word	0x00002f70
        /*0220*/ 	.word	0x000000ff
        /*0224*/ 	.word	0x00000000
        /*0228*/ 	.short	0x0101
        /*022a*/ 	.byte	0x08
	.zero		1


	//   ....[26]....
        /*022c*/ 	.word	0x00003020
        /*0230*/ 	.word	0x000000ff
        /*0234*/ 	.word	0x00000008
        /*0238*/ 	.short	0x010a
        /*023a*/ 	.byte	0x0f
	.zero		1


	//   ....[27]....
        /*023c*/ 	.word	0x000078c0
        /*0240*/ 	.word	0x00000004
        /*0244*/ 	.word	0x00000000
        /*0248*/ 	.short	0x0101
        /*024a*/ 	.byte	0x16
	.zero		1


	//   ....[28]....
        /*024c*/ 	.word	0x000081a0
        /*0250*/ 	.word	0x00000013
        /*0254*/ 	.word	0x00000030
        /*0258*/ 	.short	0x010a
        /*025a*/ 	.byte	0x3f
	.zero		1


	//   ....[29]....
        /*025c*/ 	.word	0x00008510
        /*0260*/ 	.word	0x0000000a
        /*0264*/ 	.word	0x00000098
        /*0268*/ 	.short	0x0101
        /*026a*/ 	.byte	0x3f
	.zero		1


	//   ....[30]....
        /*026c*/ 	.word	0x00008c70
        /*0270*/ 	.word	0x00000005
        /*0274*/ 	.word	0x00000000
        /*0278*/ 	.short	0x010a
        /*027a*/ 	.byte	0x3f
	.zero		1


	//   ....[31]....
        /*027c*/ 	.word	0x00008cf0
        /*0280*/ 	.word	0x00000007
        /*0284*/ 	.word	0x00000000
        /*0288*/ 	.short	0x010a
        /*028a*/ 	.byte	0x3f
	.zero		1


	//   ....[32]....
        /*028c*/ 	.word	0x00008d80
        /*0290*/ 	.word	0x00000006
        /*0294*/ 	.word	0x00000000
        /*0298*/ 	.short	0x010a
        /*029a*/ 	.byte	0x3f
	.zero		1


	//   ....[33]....
        /*029c*/ 	.word	0x00008e10
        /*02a0*/ 	.word	0x00000009
        /*02a4*/ 	.word	0x00000000
        /*02a8*/ 	.short	0x010a
        /*02aa*/ 	.byte	0x3f
	.zero		1


	//   ....[34]....
        /*02ac*/ 	.word	0x00008ea0
        /*02b0*/ 	.word	0x00000006
        /*02b4*/ 	.word	0x00000000
        /*02b8*/ 	.short	0x010a
        /*02ba*/ 	.byte	0x3f
	.zero		1


	//   ....[35]....
        /*02bc*/ 	.word	0x00008f30
        /*02c0*/ 	.word	0x00000003
        /*02c4*/ 	.word	0x00000000
        /*02c8*/ 	.short	0x010a
        /*02ca*/ 	.byte	0x3f
	.zero		1


	//   ....[36]....
        /*02cc*/ 	.word	0x00008fa0
        /*02d0*/ 	.word	0x00000011
        /*02d4*/ 	.word	0xfffffff8
        /*02d8*/ 	.short	0x010a
        /*02da*/ 	.byte	0x3f
	.zero		1


	//   ....[37]....
        /*02dc*/ 	.word	0x00009000
        /*02e0*/ 	.word	0x00000011
        /*02e4*/ 	.word	0x00000000
        /*02e8*/ 	.short	0x010a
        /*02ea*/ 	.byte	0x3f
	.zero		1


	//   ....[38]....
        /*02ec*/ 	.word	0x00009060
        /*02f0*/ 	.word	0x00000012
        /*02f4*/ 	.word	0x00000000
        /*02f8*/ 	.short	0x010a
        /*02fa*/ 	.byte	0x3f
	.zero		1


	//   ....[39]....
        /*02fc*/ 	.word	0x000090c0
        /*0300*/ 	.word	0x00000011
        /*0304*/ 	.word	0x00000008
        /*0308*/ 	.short	0x010a
        /*030a*/ 	.byte	0x3f
	.zero		1


	//   ....[40]....
        /*030c*/ 	.word	0x00009190
        /*0310*/ 	.word	0x00000013
        /*0314*/ 	.word	0x00000030
        /*0318*/ 	.short	0x010a
        /*031a*/ 	.byte	0x3f
	.zero		1


	//   ....[41]....
        /*031c*/ 	.word	0x00009270
        /*0320*/ 	.word	0x00000005
        /*0324*/ 	.word	0x00000000
        /*0328*/ 	.short	0x010a
        /*032a*/ 	.byte	0x3f
	.zero		1


	//   ....[42]....
        /*032c*/ 	.word	0x000092c0
        /*0330*/ 	.word	0x00000007
        /*0334*/ 	.word	0x00000000
        /*0338*/ 	.short	0x010a
        /*033a*/ 	.byte	0x3f
	.zero		1


	//   ....[43]....
        /*033c*/ 	.word	0x00009310
        /*0340*/ 	.word	0x00000006
        /*0344*/ 	.word	0x00000000
        /*0348*/ 	.short	0x010a
        /*034a*/ 	.byte	0x3f
	.zero		1


	//   ....[44]....
        /*034c*/ 	.word	0x00009360
        /*0350*/ 	.word	0x00000009
        /*0354*/ 	.word	0x00000000
        /*0358*/ 	.short	0x010a
        /*035a*/ 	.byte	0x3f
	.zero		1


	//   ....[45]....
        /*035c*/ 	.word	0x000093b0
        /*0360*/ 	.word	0x00000006
        /*0364*/ 	.word	0x00000000
        /*0368*/ 	.short	0x010a
        /*036a*/ 	.byte	0x3f
	.zero		1


	//----- nvinfo : EIATTR_NUM_MBARRIERS
	.align		4
.L_28:
        /*036c*/ 	.byte	0x03, 0x38
        /*036e*/ 	.short	0x0012


	//----- nvinfo : EIATTR_EXIT_INSTR_OFFSETS
	.align		4
        /*0370*/ 	.byte	0x04, 0x1c
        /*0372*/ 	.short	(.L_30 - .L_29)


	//   ....[0]....
.L_29:
        /*0374*/ 	.word	0x00001190


	//   ....[1]....
        /*0378*/ 	.word	0x000011f0


	//   ....[2]....
        /*037c*/ 	.word	0x00007ed0


	//   ....[3]....
        /*0380*/ 	.word	0x00007f00


	//   ....[4]....
        /*0384*/ 	.word	0x00008f80


	//----- nvinfo : EIATTR_MAX_THREADS
	.align		4
.L_30:
        /*0388*/ 	.byte	0x04, 0x05
        /*038a*/ 	.short	(.L_32 - .L_31)
.L_31:
        /*038c*/ 	.word	0x00000180
        /*0390*/ 	.word	0x00000001
        /*0394*/ 	.word	0x00000001


	//----- nvinfo : EIATTR_CRS_STACK_SIZE
	.align		4
.L_32:
        /*0398*/ 	.byte	0x04, 0x1e
        /*039a*/ 	.short	(.L_34 - .L_33)
.L_33:
        /*039c*/ 	.word	0x00000000


	//----- nvinfo : EIATTR_CBANK_PARAM_SIZE
	.align		4
.L_34:
        /*03a0*/ 	.byte	0x03, 0x19
        /*03a2*/ 	.short	0x0470


	//----- nvinfo : EIATTR_PARAM_CBANK
	.align		4
        /*03a4*/ 	.byte	0x04, 0x0a
        /*03a6*/ 	.short	(.L_36 - .L_35)
	.align		4
.L_35:
        /*03a8*/ 	.word	index@(.nv.constant0._ZN7cutlass13device_kernelINS_4gemm6kernel13GemmUniversalIN4cute5tupleIJiiiiEEENS1_10collective13CollectiveMmaINS1_37MainloopSm90TmaGmmaWarpSpecializedFP8ILi6ENS5_IJNS4_1CILi1EEESB_SB_EEENS1_32KernelTmaWarpSpecializedPingpongEEENS5_IJNSA_ILi64EEENSA_ILi128EEESF_EEENS_12float_e5m2_tENS5_IJlSB_lEEESI_SJ_NS4_8TiledMMAINS4_8MMA_AtomIJNS4_4SM904GMMA31MMA_64x128x32_F32E5M2E5M2_SS_TNILNSN_7ScaleInE1ELSP_1EEEEEENS4_6LayoutISC_NS5_IJNSA_ILi0EEEST_ST_EEEEENS5_IJNS4_10UnderscoreESW_SW_EEEEENS4_13SM90_TMA_LOADENS4_14ComposedLayoutINS4_7SwizzleILi2ELi4ELi3EEENS4_18smem_ptr_flag_bitsILi8EEENSS_INS5_IJNSA_ILi8EEESF_EEENS5_IJSF_SB_EEEEEEEvNS4_8identityESZ_S19_vS1A_EENS_8epilogue10collective6detail29Sm90TmaWarpSpecializedAdapterINS1D_15DefaultEpilogueISI_SJ_SJ_NS1C_6thread17LinearCombinationISI_Li1EffLNS1H_9ScaleType4KindE0ELNS_15FloatRoundStyleE2ESI_EENS1_15EpilogueDefaultEEEEEvvEEEEvNT_6ParamsE)
        /*03ac*/ 	.short	0x0210
        /*03ae*/ 	.short	0x0470


	//----- nvinfo : EIATTR_SW_WAR
	.align		4
.L_36:
        /*03b0*/ 	.byte	0x04, 0x36
        /*03b2*/ 	.short	(.L_38 - .L_37)
.L_37:
        /*03b4*/ 	.word	0x00000008
.L_38:


//--------------------- .nv.callgraph             --------------------------
	.section	.nv.callgraph,"",@"SHT_CUDA_CALLGRAPH"
	.align	4
	.sectionentsize	8
	.align		4
        /*0000*/ 	.word	0x00000000
	.align		4
        /*0004*/ 	.word	0xffffffff
	.align		4
        /*0008*/ 	.word	0x00000000
	.align		4
        /*000c*/ 	.word	0xfffffffe
	.align		4
        /*0010*/ 	.word	0x00000000
	.align		4
        /*0014*/ 	.word	0xfffffffd
	.align		4
        /*0018*/ 	.word	0x00000000
	.align		4
        /*001c*/ 	.word	0xfffffffc


//--------------------- .nv.constant4             --------------------------
	.section	.nv.constant4,"a",@progbits
	.align	8
	.align		8
.nv.constant4:
        /*0000*/ 	.dword	_ZN40_INTERNAL_d8372e94_4_k_cu_7af8708f_190294cuda3std3__45__cpo5beginE
	.align		8
        /*0008*/ 	.dword	_ZN40_INTERNAL_d8372e94_4_k_cu_7af8708f_190294cuda3std3__45__cpo3endE
	.align		8
        /*0010*/ 	.dword	_ZN40_INTERNAL_d8372e94_4_k_cu_7af8708f_190294cuda3std3__45__cpo6cbeginE
	.align		8
        /*0018*/ 	.dword	_ZN40_INTERNAL_d8372e94_4_k_cu_7af8708f_190294cuda3std3__45__cpo4cendE
	.align		8
        /*0020*/ 	.dword	_ZN40_INTERNAL_d8372e94_4_k_cu_7af8708f_190294cuda3std3__442_GLOBAL__N__d8372e94_4_k_cu_7af8708f_190296ignoreE
	.align		8
        /*0028*/ 	.dword	_ZN40_INTERNAL_d8372e94_4_k_cu_7af8708f_190294cuda3std3__419piecewise_constructE
	.align		8
        /*0030*/ 	.dword	_ZN40_INTERNAL_d8372e94_4_k_cu_7af8708f_190294cuda3std3__48in_placeE
	.align		8
        /*0038*/ 	.dword	_ZN40_INTERNAL_d8372e94_4_k_cu_7af8708f_190294cuda3std6ranges3__45__cpo4swapE
	.align		8
        /*0040*/ 	.dword	_ZN40_INTERNAL_d8372e94_4_k_cu_7af8708f_190294cuda3std6ranges3__45__cpo9iter_moveE
	.align		8
        /*0048*/ 	.dword	_ZN40_INTERNAL_d8372e94_4_k_cu_7af8708f_190294cute7productE
	.align		8
        /*0050*/ 	.dword	_ZN40_INTERNAL_d8372e94_4_k_cu_7af8708f_190294cute1_E


//--------------------- .text._ZN7cutlass13device_kernelINS_4gemm6kernel13GemmUniversalIN4cute5tupleIJiiiiEEENS1_10collective13CollectiveMmaINS1_37MainloopSm90TmaGmmaWarpSpecializedFP8ILi6ENS5_IJNS4_1CILi1EEESB_SB_EEENS1_32KernelTmaWarpSpecializedPingpongEEENS5_IJNSA_ILi64EEENSA_ILi128EEESF_EEENS_12float_e5m2_tENS5_IJlSB_lEEESI_SJ_NS4_8TiledMMAINS4_8MMA_AtomIJNS4_4SM904GMMA31MMA_64x128x32_F32E5M2E5M2_SS_TNILNSN_7ScaleInE1ELSP_1EEEEEENS4_6LayoutISC_NS5_IJNSA_ILi0EEEST_ST_EEEEENS5_IJNS4_10UnderscoreESW_SW_EEEEENS4_13SM90_TMA_LOADENS4_14ComposedLayoutINS4_7SwizzleILi2ELi4ELi3EEENS4_18smem_ptr_flag_bitsILi8EEENSS_INS5_IJNSA_ILi8EEESF_EEENS5_IJSF_SB_EEEEEEEvNS4_8identityESZ_S19_vS1A_EENS_8epilogue10collective6detail29Sm90TmaWarpSpecializedAdapterINS1D_15DefaultEpilogueISI_SJ_SJ_NS1C_6thread17LinearCombinationISI_Li1EffLNS1H_9ScaleType4KindE0ELNS_15FloatRoundStyleE2ESI_EENS1_15EpilogueDefaultEEEEEvvEEEEvNT_6ParamsE --------------------------
	.section	.text._ZN7cutlass13device_kernelINS_4gemm6kernel13GemmUniversalIN4cute5tupleIJiiiiEEENS1_10collective13CollectiveMmaINS1_37MainloopSm90TmaGmmaWarpSpecializedFP8ILi6ENS5_IJNS4_1CILi1EEESB_SB_EEENS1_32KernelTmaWarpSpecializedPingpongEEENS5_IJNSA_ILi64EEENSA_ILi128EEESF_EEENS_12float_e5m2_tENS5_IJlSB_lEEESI_SJ_NS4_8TiledMMAINS4_8MMA_AtomIJNS4_4SM904GMMA31MMA_64x128x32_F32E5M2E5M2_SS_TNILNSN_7ScaleInE1ELSP_1EEEEEENS4_6LayoutISC_NS5_IJNSA_ILi0EEEST_ST_EEEEENS5_IJNS4_10UnderscoreESW_SW_EEEEENS4_13SM90_TMA_LOADENS4_14ComposedLayoutINS4_7SwizzleILi2ELi4ELi3EEENS4_18smem_ptr_flag_bitsILi8EEENSS_INS5_IJNSA_ILi8EEESF_EEENS5_IJSF_SB_EEEEEEEvNS4_8identityESZ_S19_vS1A_EENS_8epilogue10collective6detail29Sm90TmaWarpSpecializedAdapterINS1D_15DefaultEpilogueISI_SJ_SJ_NS1C_6thread17LinearCombinationISI_Li1EffLNS1H_9ScaleType4KindE0ELNS_15FloatRoundStyleE2ESI_EENS1_15EpilogueDefaultEEEEEvvEEEEvNT_6ParamsE,"ax",@progbits
	.align	128
.text._ZN7cutlass13device_kernelINS_4gemm6kernel13GemmUniversalIN4cute5tupleIJiiiiEEENS1_10collective13CollectiveMmaINS1_37MainloopSm90TmaGmmaWarpSpecializedFP8ILi6ENS5_IJNS4_1CILi1EEESB_SB_EEENS1_32KernelTmaWarpSpecializedPingpongEEENS5_IJNSA_ILi64EEENSA_ILi128EEESF_EEENS_12float_e5m2_tENS5_IJlSB_lEEESI_SJ_NS4_8TiledMMAINS4_8MMA_AtomIJNS4_4SM904GMMA31MMA_64x128x32_F32E5M2E5M2_SS_TNILNSN_7ScaleInE1ELSP_1EEEEEENS4_6LayoutISC_NS5_IJNSA_ILi0EEEST_ST_EEEEENS5_IJNS4_10UnderscoreESW_SW_EEEEENS4_13SM90_TMA_LOADENS4_14ComposedLayoutINS4_7SwizzleILi2ELi4ELi3EEENS4_18smem_ptr_flag_bitsILi8EEENSS_INS5_IJNSA_ILi8EEESF_EEENS5_IJSF_SB_EEEEEEEvNS4_8identityESZ_S19_vS1A_EENS_8epilogue10collective6detail29Sm90TmaWarpSpecializedAdapterINS1D_15DefaultEpilogueISI_SJ_SJ_NS1C_6thread17LinearCombinationISI_Li1EffLNS1H_9ScaleType4KindE0ELNS_15FloatRoundStyleE2ESI_EENS1_15EpilogueDefaultEEEEEvvEEEEvNT_6ParamsE:
        .type           _ZN7cutlass13device_kernelINS_4gemm6kernel13GemmUniversalIN4cute5tupleIJiiiiEEENS1_10collective13CollectiveMmaINS1_37MainloopSm90TmaGmmaWarpSpecializedFP8ILi6ENS5_IJNS4_1CILi1EEESB_SB_EEENS1_32KernelTmaWarpSpecializedPingpongEEENS5_IJNSA_ILi64EEENSA_ILi128EEESF_EEENS_12float_e5m2_tENS5_IJlSB_lEEESI_SJ_NS4_8TiledMMAINS4_8MMA_AtomIJNS4_4SM904GMMA31MMA_64x128x32_F32E5M2E5M2_SS_TNILNSN_7ScaleInE1ELSP_1EEEEEENS4_6LayoutISC_NS5_IJNSA_ILi0EEEST_ST_EEEEENS5_IJNS4_10UnderscoreESW_SW_EEEEENS4_13SM90_TMA_LOADENS4_14ComposedLayoutINS4_7SwizzleILi2ELi4ELi3EEENS4_18smem_ptr_flag_bitsILi8EEENSS_INS5_IJNSA_ILi8EEESF_EEENS5_IJSF_SB_EEEEEEEvNS4_8identityESZ_S19_vS1A_EENS_8epilogue10collective6detail29Sm90TmaWarpSpecializedAdapterINS1D_15DefaultEpilogueISI_SJ_SJ_NS1C_6thread17LinearCombinationISI_Li1EffLNS1H_9ScaleType4KindE0ELNS_15FloatRoundStyleE2ESI_EENS1_15EpilogueDefaultEEEEEvvEEEEvNT_6ParamsE,@function
        .size           _ZN7cutlass13device_kernelINS_4gemm6kernel13GemmUniversalIN4cute5tupleIJiiiiEEENS1_10collective13CollectiveMmaINS1_37MainloopSm90TmaGmmaWarpSpecializedFP8ILi6ENS5_IJNS4_1CILi1EEESB_SB_EEENS1_32KernelTmaWarpSpecializedPingpongEEENS5_IJNSA_ILi64EEENSA_ILi128EEESF_EEENS_12float_e5m2_tENS5_IJlSB_lEEESI_SJ_NS4_8TiledMMAINS4_8MMA_AtomIJNS4_4SM904GMMA31MMA_64x128x32_F32E5M2E5M2_SS_TNILNSN_7ScaleInE1ELSP_1EEEEEENS4_6LayoutISC_NS5_IJNSA_ILi0EEEST_ST_EEEEENS5_IJNS4_10UnderscoreESW_SW_EEEEENS4_13SM90_TMA_LOADENS4_14ComposedLayoutINS4_7SwizzleILi2ELi4ELi3EEENS4_18smem_ptr_flag_bitsILi8EEENSS_INS5_IJNSA_ILi8EEESF_EEENS5_IJSF_SB_EEEEEEEvNS4_8identityESZ_S19_vS1A_EENS_8epilogue10collective6detail29Sm90TmaWarpSpecializedAdapterINS1D_15DefaultEpilogueISI_SJ_SJ_NS1C_6thread17LinearCombinationISI_Li1EffLNS1H_9ScaleType4KindE0ELNS_15FloatRoundStyleE2ESI_EENS1_15EpilogueDefaultEEEEEvvEEEEvNT_6ParamsE,(.L_x_208 - _ZN7cutlass13device_kernelINS_4gemm6kernel13GemmUniversalIN4cute5tupleIJiiiiEEENS1_10collective13CollectiveMmaINS1_37MainloopSm90TmaGmmaWarpSpecializedFP8ILi6ENS5_IJNS4_1CILi1EEESB_SB_EEENS1_32KernelTmaWarpSpecializedPingpongEEENS5_IJNSA_ILi64EEENSA_ILi128EEESF_EEENS_12float_e5m2_tENS5_IJlSB_lEEESI_SJ_NS4_8TiledMMAINS4_8MMA_AtomIJNS4_4SM904GMMA31MMA_64x128x32_F32E5M2E5M2_SS_TNILNSN_7ScaleInE1ELSP_1EEEEEENS4_6LayoutISC_NS5_IJNSA_ILi0EEEST_ST_EEEEENS5_IJNS4_10UnderscoreESW_SW_EEEEENS4_13SM90_TMA_LOADENS4_14ComposedLayoutINS4_7SwizzleILi2ELi4ELi3EEENS4_18smem_ptr_flag_bitsILi8EEENSS_INS5_IJNSA_ILi8EEESF_EEENS5_IJSF_SB_EEEEEEEvNS4_8identityESZ_S19_vS1A_EENS_8epilogue10collective6detail29Sm90TmaWarpSpecializedAdapterINS1D_15DefaultEpilogueISI_SJ_SJ_NS1C_6thread17LinearCombinationISI_Li1EffLNS1H_9ScaleType4KindE0ELNS_15FloatRoundStyleE2ESI_EENS1_15EpilogueDefaultEEEEEvvEEEEvNT_6ParamsE)
        .other          _ZN7cutlass13device_kernelINS_4gemm6kernel13GemmUniversalIN4cute5tupleIJiiiiEEENS1_10collective13CollectiveMmaINS1_37MainloopSm90TmaGmmaWarpSpecializedFP8ILi6ENS5_IJNS4_1CILi1EEESB_SB_EEENS1_32KernelTmaWarpSpecializedPingpongEEENS5_IJNSA_ILi64EEENSA_ILi128EEESF_EEENS_12float_e5m2_tENS5_IJlSB_lEEESI_SJ_NS4_8TiledMMAINS4_8MMA_AtomIJNS4_4SM904GMMA31MMA_64x128x32_F32E5M2E5M2_SS_TNILNSN_7ScaleInE1ELSP_1EEEEEENS4_6LayoutISC_NS5_IJNSA_ILi0EEEST_ST_EEEEENS5_IJNS4_10UnderscoreESW_SW_EEEEENS4_13SM90_TMA_LOADENS4_14ComposedLayoutINS4_7SwizzleILi2ELi4ELi3EEENS4_18smem_ptr_flag_bitsILi8EEENSS_INS5_IJNSA_ILi8EEESF_EEENS5_IJSF_SB_EEEEEEEvNS4_8identityESZ_S19_vS1A_EENS_8epilogue10collective6detail29Sm90TmaWarpSpecializedAdapterINS1D_15DefaultEpilogueISI_SJ_SJ_NS1C_6thread17LinearCombinationISI_Li1EffLNS1H_9ScaleType4KindE0ELNS_15FloatRoundStyleE2ESI_EENS1_15EpilogueDefaultEEEEEvvEEEEvNT_6ParamsE,@"STO_CUDA_ENTRY STV_DEFAULT"
_ZN7cutlass13device_kernelINS_4gemm6kernel13GemmUniversalIN4cute5tupleIJiiiiEEENS1_10collective13CollectiveMmaINS1_37MainloopSm90TmaGmmaWarpSpecializedFP8ILi6ENS5_IJNS4_1CILi1EEESB_SB_EEENS1_32KernelTmaWarpSpecializedPingpongEEENS5_IJNSA_ILi64EEENSA_ILi128EEESF_EEENS_12float_e5m2_tENS5_IJlSB_lEEESI_SJ_NS4_8TiledMMAINS4_8MMA_AtomIJNS4_4SM904GMMA31MMA_64x128x32_F32E5M2E5M2_SS_TNILNSN_7ScaleInE1ELSP_1EEEEEENS4_6LayoutISC_NS5_IJNSA_ILi0EEEST_ST_EEEEENS5_IJNS4_10UnderscoreESW_SW_EEEEENS4_13SM90_TMA_LOADENS4_14ComposedLayoutINS4_7SwizzleILi2ELi4ELi3EEENS4_18smem_ptr_flag_bitsILi8EEENSS_INS5_IJNSA_ILi8EEESF_EEENS5_IJSF_SB_EEEEEEEvNS4_8identityESZ_S19_vS1A_EENS_8epilogue10collective6detail29Sm90TmaWarpSpecializedAdapterINS1D_15DefaultEpilogueISI_SJ_SJ_NS1C_6thread17LinearCombinationISI_Li1EffLNS1H_9ScaleType4KindE0ELNS_15FloatRoundStyleE2ESI_EENS1_15EpilogueDefaultEEEEEvvEEEEvNT_6ParamsE:
[----:B------:R-:W-:Y:S01]  /*0000*/  LDC R1, c[0x0][0x28] ;  /* 0x00000a00ff017b82 */ /* 0x000fe20000000800 */
[----:B------:R-:W0:Y:S01]  /*0010*/  S2R R13, SR_TID.X ;  /* 0x00000000000d7919 */ /* 0x000e220000002100 */
[----:B------:R-:W-:Y:S01]  /*0020*/  ELECT P0, URZ, PT ;  /* 0x00000000003f782f */ /* 0x000fe20003800000 */
[----:B------:R-:W-:Y:S01]  /*0030*/  BSSY B0, `(.L_x_0) ;  /* 0x000000f000007945 */ /* 0x000fe20003800000 */
[--C-:B0-----:R-:W-:Y:S02]  /*0040*/  SHF.R.U32.HI R0, RZ, 0x5, R13.reuse ;  /* 0x00000005ff007819 */ /* 0x101fe4000001160d */
[----:B------:R-:W-:-:S03]  /*0050*/  SHF.R.U32.HI R4, RZ, 0x7, R13 ;  /* 0x00000007ff047819 */ /* 0x000fc6000001160d */
[----:B------:R-:W0:Y:S04]  /*0060*/  SHFL.IDX PT, R2, R0, RZ, 0x1f ;  /* 0x00001fff00027589 */ /* 0x000e2800000e0000 */
[----:B------:R1:W2:Y:S01]  /*0070*/  SHFL.IDX PT, R5, R4, RZ, 0x1f ;  /* 0x00001fff04057589 */ /* 0x0002a200000e0000 */
[----:B0-----:R-:W-:-:S13]  /*0080*/  ISETP.NE.OR P0, PT, R2, RZ, !P0 ;  /* 0x000000ff0200720c */ /* 0x001fda0004705670 */
[----:B-12---:R-:W-:Y:S05]  /*0090*/  @P0 BRA `(.L_x_1) ;  /* 0x0000000000200947 */ /* 0x006fea0003800000 */
[----:B------:R-:W-:Y:S02]  /*00a0*/  ULDC.64 UR4, c[0x0][0x198] ;  /* 0x0000660000047ab9 */ /* 0x000fe40000000a00 */
[----:B------:R-:W-:Y:S02]  /*00b0*/  UIADD3 UR6, UP0, UR4, 0xf0, URZ ;  /* 0x000000f004067890 */ /* 0x000fe4000ff1e03f */
[----:B------:R-:W-:Y:S02]  /*00c0*/  UIADD3 UR4, UP1, UR4, 0x1f0, URZ ;  /* 0x000001f004047890 */ /* 0x000fe4000ff3e03f */
[----:B------:R-:W-:Y:S02]  /*00d0*/  UIADD3.X UR7, URZ, UR5, URZ, UP0, !UPT ;  /* 0x000000053f077290 */ /* 0x000fe400087fe43f */
[----:B------:R-:W-:-:S07]  /*00e0*/  UIADD3.X UR5, URZ, UR5, URZ, UP1, !UPT ;  /* 0x000000053f057290 */ /* 0x000fce0008ffe43f */
[----:B------:R0:W-:Y:S02]  /*00f0*/  UTMACCTL.PF [UR6] ;  /* 0x00000000060079b9 */ /* 0x0001e40008040000 */
[----:B------:R0:W-:Y:S02]  /*0100*/  UTMACCTL.PF [UR4] ;  /* 0x00000000040079b9 */ /* 0x0001e40008040000 */
[----:B0-----:R-:W-:Y:S01]  /*0110*/  NOP ;  /* 0x0000000000007918 */ /* 0x001fe20000000000 */
.L_x_1:
[----:B------:R-:W-:Y:S05]  /*0120*/  BSYNC B0 ;  /* 0x0000000000007941 */ /* 0x000fea0003800000 */
.L_x_0:
[----:B------:R-:W0:Y:S02]  /*0130*/  SHFL.IDX PT, R3, R0, RZ, 0x1f ;  /* 0x00001fff00037589 */ /* 0x000e2400000e0000 */
[----:B0-----:R-:W-:-:S13]  /*0140*/  ISETP.NE.AND P0, PT, R3, RZ, PT ;  /* 0x000000ff0300720c */ /* 0x001fda0003f05270 */
[----:B------:R-:W-:Y:S05]  /*0150*/  @P0 BRA `(.L_x_2) ;  /* 0x0000000000680947 */ /* 0x000fea0003800000 */
[----:B------:R-:W0:Y:S01]  /*0160*/  S2UR UR8, SR_CgaCtaId ;  /* 0x00000000000879c3 */ /* 0x000e220000008800 */
[----:B------:R-:W-:Y:S01]  /*0170*/  UMOV UR4, 0x400 ;  /* 0x0000040000047882 */ /* 0x000fe20000000000 */
[----:B------:R-:W-:Y:S01]  /*0180*/  UMOV UR5, 0x1 ;  /* 0x0000000100057882 */ /* 0x000fe20000000000 */
[----:B------:R-:W-:Y:S01]  /*0190*/  UMOV UR6, 0x80 ;  /* 0x0000008000067882 */ /* 0x000fe20000000000 */
[----:B------:R-:W-:Y:S01]  /*01a0*/  ELECT P0, URZ, PT ;  /* 0x00000000003f782f */ /* 0x000fe20003800000 */
[----:B------:R-:W-:-:S04]  /*01b0*/  UIADD3 UR6, -UR6, 0x100000, URZ ;  /* 0x0010000006067890 */ /* 0x000fc8000fffe13f */
[----:B------:R-:W-:Y:S02]  /*01c0*/  USHF.L.U32 UR7, UR6, 0xb, URZ ;  /* 0x0000000b06077899 */ /* 0x000fe4000800063f */
[----:B------:R-:W-:Y:S02]  /*01d0*/  USHF.L.U32 UR6, UR6, 0x1, URZ ;  /* 0x0000000106067899 */ /* 0x000fe4000800063f */
[----:B0-----:R-:W-:Y:S02]  /*01e0*/  ULEA UR8, UR8, UR4, 0x18 ;  /* 0x0000000408087291 */ /* 0x001fe4000f8ec03f */
[----:B------:R-:W-:-:S04]  /*01f0*/  UIADD3 UR4, -UR5, 0x100000, URZ ;  /* 0x0010000005047890 */ /* 0x000fc8000fffe13f */
[----:B------:R-:W-:Y:S02]  /*0200*/  USHF.L.U32 UR5, UR4, 0xb, URZ ;  /* 0x0000000b04057899 */ /* 0x000fe4000800063f */
[----:B------:R-:W-:Y:S01]  /*0210*/  USHF.L.U32 UR4, UR4, 0x1, URZ ;  /* 0x0000000104047899 */ /* 0x000fe2000800063f */
[----:B------:R-:W0:Y:S11]  /*0220*/  FENCE.VIEW.ASYNC.S ;  /* 0x00000000000073c6 */ /* 0x000e360000000000 */
[----:B0-----:R0:W1:Y:S01]  /*0230*/  SYNCS.EXCH.64 URZ, [UR8], UR4 ;  /* 0x00000004083f75b2 */ /* 0x0010620008000100 */
[----:B------:R0:W2:Y:S01]  /*0240*/  SYNCS.EXCH.64 URZ, [UR8+0x30], UR6 ;  /* 0x00003006083f75b2 */ /* 0x0000a20008000100 */
[----:B------:R0:W3:Y:S01]  /*0250*/  SYNCS.EXCH.64 URZ, [UR8+0x8], UR4 ;  /* 0x00000804083f75b2 */ /* 0x0000e20008000100 */
[----:B------:R0:W4:Y:S01]  /*0260*/  SYNCS.EXCH.64 URZ, [UR8+0x38], UR6 ;  /* 0x00003806083f75b2 */ /* 0x0001220008000100 */
[----:B------:R0:W0:Y:S01]  /*0270*/  SYNCS.EXCH.64 URZ, [UR8+0x10], UR4 ;  /* 0x00001004083f75b2 */ /* 0x0000220008000100 */
[----:B------:R0:W0:Y:S01]  /*0280*/  SYNCS.EXCH.64 URZ, [UR8+0x40], UR6 ;  /* 0x00004006083f75b2 */ /* 0x0000220008000100 */
[----:B------:R0:W0:Y:S01]  /*0290*/  SYNCS.EXCH.64 URZ, [UR8+0x18], UR4 ;  /* 0x00001804083f75b2 */ /* 0x0000220008000100 */
[----:B------:R0:W0:Y:S01]  /*02a0*/  SYNCS.EXCH.64 URZ, [UR8+0x48], UR6 ;  /* 0x00004806083f75b2 */ /* 0x0000220008000100 */
[----:B------:R0:W0:Y:S01]  /*02b0*/  SYNCS.EXCH.64 URZ, [UR8+0x20], UR4 ;  /* 0x00002004083f75b2 */ /* 0x0000220008000100 */
[----:B------:R0:W0:Y:S01]  /*02c0*/  SYNCS.EXCH.64 URZ, [UR8+0x50], UR6 ;  /* 0x00005006083f75b2 */ /* 0x0000220008000100 */
[----:B------:R0:W0:Y:S01]  /*02d0*/  SYNCS.EXCH.64 URZ, [UR8+0x28], UR4 ;  /* 0x00002804083f75b2 */ /* 0x0000220008000100 */
[----:B------:R0:W0:Y:S01]  /*02e0*/  SYNCS.EXCH.64 URZ, [UR8+0x58], UR6 ;  /* 0x00005806083f75b2 */ /* 0x0000220008000100 */
[----:B------:R-:W-:Y:S01]  /*02f0*/  NOP ;  /* 0x0000000000007918 */ /* 0x000fe20000000000 */
.L_x_2:
[----:B------:R-:W5:Y:S01]  /*0300*/  SHFL.IDX PT, R6, R0, RZ, 0x1f ;  /* 0x00001fff00067589 */ /* 0x000f6200000e0000 */
[----:B------:R-:W-:Y:S01]  /*0310*/  ELECT P0, URZ, PT ;  /* 0x00000000003f782f */ /* 0x000fe20003800000 */
[----:B------:R-:W-:Y:S01]  /*0320*/  NOP ;  /* 0x0000000000007918 */ /* 0x000fe20000000000 */
[----:B------:R-:W-:Y:S01]  /*0330*/  ELECT P1, URZ, PT ;  /* 0x00000000003f782f */ /* 0x000fe20003820000 */
[----:B------:R1:W2:Y:S01]  /*0340*/  SHFL.IDX PT, R3, R0, RZ, 0x1f ;  /* 0x00001fff00037589 */ /* 0x0002a200000e0000 */
[----:B0-----:R-:W-:Y:S01]  /*0350*/  UMOV UR4, 0x20 ;  /* 0x0000002000047882 */ /* 0x001fe20000000000 */
[----:B------:R-:W-:Y:S01]  /*0360*/  UMOV UR11, 0x80 ;  /* 0x00000080000b7882 */ /* 0x000fe20000000000 */
[----:B------:R-:W-:Y:S01]  /*0370*/  NOP ;  /* 0x0000000000007918 */ /* 0x000fe20000000000 */
[----:B------:R-:W0:Y:S01]  /*0380*/  SHFL.IDX PT, R4, R4, RZ, 0x1f ;  /* 0x00001fff04047589 */ /* 0x000e2200000e0000 */
[C---:B------:R-:W-:Y:S01]  /*0390*/  VIADD R33, R5.reuse, 0xffffffff ;  /* 0xffffffff05217836 */ /* 0x040fe20000000000 */
[----:B------:R-:W-:Y:S01]  /*03a0*/  ULDC.64 UR18, c[0x0][0x208] ;  /* 0x0000820000127ab9 */ /* 0x000fe20000000a00 */
[----:B------:R-:W-:-:S02]  /*03b0*/  ISETP.NE.AND P3, PT, R5, RZ, PT ;  /* 0x000000ff0500720c */ /* 0x000fc40003f65270 */
[----:B-1----:R-:W-:Y:S02]  /*03c0*/  SHF.R.S32.HI R0, RZ, 0x1f, R13 ;  /* 0x0000001fff007819 */ /* 0x002fe4000001140d */
[----:B------:R-:W-:Y:S02]  /*03d0*/  ISETP.GE.U32.AND P2, PT, R33, 0x2, PT ;  /* 0x000000022100780c */ /* 0x000fe40003f46070 */
[----:B------:R-:W-:-:S04]  /*03e0*/  LEA.HI R0, R0, R13, RZ, 0x7 ;  /* 0x0000000d00007211 */ /* 0x000fc800078f38ff */
[----:B------:R-:W-:Y:S02]  /*03f0*/  LOP3.LUT R0, R0, 0xffffff80, RZ, 0xc0, !PT ;  /* 0xffffff8000007812 */ /* 0x000fe400078ec0ff */
[----:B-----5:R-:W-:-:S03]  /*0400*/  ISETP.NE.OR P0, PT, R6, RZ, !P0 ;  /* 0x000000ff0600720c */ /* 0x020fc60004705670 */
[----:B------:R-:W-:Y:S01]  /*0410*/  IMAD.IADD R11, R13, 0x1, -R0 ;  /* 0x000000010d0b7824 */ /* 0x000fe200078e0a00 */
[----:B--2---:R-:W-:Y:S02]  /*0420*/  ISETP.NE.OR P1, PT, R3, RZ, !P1 ;  /* 0x000000ff0300720c */ /* 0x004fe40004f25670 */
[----:B------:R-:W-:Y:S02]  /*0430*/  SHF.R.S32.HI R3, RZ, 0x1f, R2 ;  /* 0x0000001fff037819 */ /* 0x000fe40000011402 */
[----:B0-----:R-:W-:Y:S02]  /*0440*/  R2UR UR15, R4 ;  /* 0x00000000040f72ca */ /* 0x001fe400000e0000 */
[----:B------:R-:W-:-:S03]  /*0450*/  LEA.HI R3, R3, R2, RZ, 0x2 ;  /* 0x0000000203037211 */ /* 0x000fc600078f10ff */
[----:B------:R-:W-:Y:S01]  /*0460*/  VOTEU.ALL UP0, P0 ;  /* 0x00000000003f7886 */ /* 0x000fe20000000000 */
[----:B------:R-:W-:-:S03]  /*0470*/  LOP3.LUT R3, R3, 0xfffffffc, RZ, 0xc0, !PT ;  /* 0xfffffffc03037812 */ /* 0x000fc600078ec0ff */
[----:B------:R-:W-:Y:S01]  /*0480*/  VOTEU.ALL UP1, P1 ;  /* 0x00000000003f7886 */ /* 0x000fe20000820000 */
[----:B------:R-:W0:Y:S01]  /*0490*/  @!UP0 S2UR UR7, SR_CgaCtaId ;  /* 0x00000000000789c3 */ /* 0x000e220000008800 */
[----:B------:R-:W-:Y:S01]  /*04a0*/  @!UP0 UMOV UR6, 0x400 ;  /* 0x0000040000068882 */ /* 0x000fe20000000000 */
[----:B------:R-:W-:-:S04]  /*04b0*/  @!UP0 UIADD3 UR4, -UR4, 0x100000, URZ ;  /* 0x0010000004048890 */ /* 0x000fc8000fffe13f */
[----:B------:R-:W-:Y:S02]  /*04c0*/  @!UP0 USHF.L.U32 UR5, UR4, 0xb, URZ ;  /* 0x0000000b04058899 */ /* 0x000fe4000800063f */
[----:B------:R-:W-:Y:S01]  /*04d0*/  @!UP0 USHF.L.U32 UR4, UR4, 0x1, URZ ;  /* 0x0000000104048899 */ /* 0x000fe2000800063f */
[----:B------:R-:W-:Y:S01]  /*04e0*/  IMAD.IADD R20, R2, 0x1, -R3 ;  /* 0x0000000102147824 */ /* 0x000fe200078e0a03 */
[----:B------:R-:W-:Y:S01]  /*04f0*/  @!UP1 UMOV UR9, 0x400 ;  /* 0x0000040000099882 */ /* 0x000fe20000000000 */
[----:B------:R-:W-:Y:S01]  /*0500*/  VOTEU.ALL UP2, P1 ;  /* 0x00000000003f7886 */ /* 0x000fe20000840000 */
[----:B------:R-:W-:Y:S01]  /*0510*/  VOTEU.ALL UP3, P1 ;  /* 0x00000000003f7886 */ /* 0x000fe20000860000 */
[----:B------:R-:W-:Y:S01]  /*0520*/  VOTEU.ALL UP4, P1 ;  /* 0x00000000003f7886 */ /* 0x000fe20000880000 */
[----:B------:R-:W1:Y:S01]  /*0530*/  @!UP1 S2UR UR10, SR_CgaCtaId ;  /* 0x00000000000a99c3 */ /* 0x000e620000008800 */
[----:B------:R-:W-:Y:S01]  /*0540*/  VOTEU.ALL UP5, P1 ;  /* 0x00000000003f7886 */ /* 0x000fe200008a0000 */
[----:B0-----:R-:W-:-:S02]  /*0550*/  @!UP0 ULEA UR8, UR7, UR6, 0x18 ;  /* 0x0000000607088291 */ /* 0x001fc4000f8ec03f */
[----:B------:R-:W-:-:S04]  /*0560*/  @!UP1 UIADD3 UR6, -UR11, 0x100000, URZ ;  /* 0x001000000b069890 */ /* 0x000fc8000fffe13f */
[----:B------:R-:W-:Y:S02]  /*0570*/  @!UP1 USHF.L.U32 UR7, UR6, 0xb, URZ ;  /* 0x0000000b06079899 */ /* 0x000fe4000800063f */
[----:B------:R-:W-:Y:S01]  /*0580*/  @!UP1 USHF.L.U32 UR6, UR6, 0x1, URZ ;  /* 0x0000000106069899 */ /* 0x000fe2000800063f */
[----:B------:R-:W-:Y:S01]  /*0590*/  VOTEU.ALL UP0, P0 ;  /* 0x00000000003f7886 */ /* 0x000fe20000000000 */
[----:B-1----:R-:W-:Y:S01]  /*05a0*/  @!UP1 ULEA UR9, UR10, UR9, 0x18 ;  /* 0x000000090a099291 */ /* 0x002fe2000f8ec03f */
[----:B------:R-:W-:Y:S02]  /*05b0*/  VOTEU.ALL UP1, P0 ;  /* 0x00000000003f7886 */ /* 0x000fe40000020000 */
[----:B------:R-:W-:Y:S01]  /*05c0*/  ULDC.64 UR10, c[0x0][0x598] ;  /* 0x00016600000a7ab9 */ /* 0x000fe20000000a00 */
[----:B------:R-:W-:Y:S01]  /*05d0*/  ISETP.NE.AND P0, PT, R20, 0x3, PT ;  /* 0x000000031400780c */ /* 0x000fe20003f05270 */
[----:B------:R-:W0:Y:S02]  /*05e0*/  FENCE.VIEW.ASYNC.S ;  /* 0x00000000000073c6 */ /* 0x000e240000000000 */
[----:B0-----:R0:W3:Y:S01]  /*05f0*/  @!UP0 SYNCS.EXCH.64 URZ, [UR8+0x90], UR4 ;  /* 0x00009004083f85b2 */ /* 0x0010e20008000100 */
[----:B------:R-:W-:-:S02]  /*0600*/  ISETP.NE.U32.AND P1, PT, RZ, UR10, PT ;  /* 0x0000000aff007c0c */ /* 0x000fc4000bf25070 */
[----:B------:R-:W-:Y:S02]  /*0610*/  ISETP.EQ.OR P0, PT, R20, RZ, !P0 ;  /* 0x000000ff1400720c */ /* 0x000fe40004702670 */
[----:B------:R-:W-:Y:S02]  /*0620*/  ISETP.NE.AND.EX P1, PT, RZ, UR11, PT, P1 ;  /* 0x0000000bff007c0c */ /* 0x000fe4000bf25310 */
[----:B------:R-:W-:-:S04]  /*0630*/  ISETP.EQ.AND P0, PT, R5, RZ, P0 ;  /* 0x000000ff0500720c */ /* 0x000fc80000702270 */
[----:B------:R-:W-:-:S04]  /*0640*/  SEL R7, RZ, 0x1, !P0 ;  /* 0x00000001ff077807 */ /* 0x000fc80004000000 */
[----:B------:R-:W-:Y:S01]  /*0650*/  SEL R7, R7, 0x2, P2 ;  /* 0x0000000207077807 */ /* 0x000fe20001000000 */
[----:B------:R0:W3:Y:S01]  /*0660*/  @!UP1 SYNCS.EXCH.64 URZ, [UR8+0x98], UR4 ;  /* 0x00009804083f95b2 */ /* 0x0000e20008000100 */
[----:B------:R-:W-:Y:S01]  /*0670*/  NOP ;  /* 0x0000000000007918 */ /* 0x000fe20000000000 */
[----:B------:R0:W3:Y:S01]  /*0680*/  @!UP2 SYNCS.EXCH.64 URZ, [UR9+0x70], UR6 ;  /* 0x00007006093fa5b2 */ /* 0x0000e20008000100 */
[----:B------:R0:W3:Y:S01]  /*0690*/  @!UP3 SYNCS.EXCH.64 URZ, [UR9+0x78], UR6 ;  /* 0x00007806093fb5b2 */ /* 0x0000e20008000100 */
[----:B------:R0:W3:Y:S01]  /*06a0*/  @!UP4 SYNCS.EXCH.64 URZ, [UR9+0x80], UR6 ;  /* 0x00008006093fc5b2 */ /* 0x0000e20008000100 */
[----:B------:R0:W3:Y:S01]  /*06b0*/  @!UP5 SYNCS.EXCH.64 URZ, [UR9+0x88], UR6 ;  /* 0x00008806093fd5b2 */ /* 0x0000e20008000100 */
[----:B------:R-:W-:Y:S01]  /*06c0*/  NOP ;  /* 0x0000000000007918 */ /* 0x000fe20000000000 */
[----:B---34-:R-:W-:Y:S06]  /*06d0*/  BAR.SYNC.DEFER_BLOCKING 0x0 ;  /* 0x0000000000007b1d */ /* 0x018fec0000010000 */
[----:B0-----:R-:W-:Y:S05]  /*06e0*/  @!P1 BRA `(.L_x_3) ;  /* 0x00000000001c9947 */ /* 0x001fea0003800000 */
[----:B------:R-:W0:Y:S02]  /*06f0*/  LDC.64 R2, c[0x0][0x598] ;  /* 0x00016600ff027b82 */ /* 0x000e240000000a00 */
[----:B0-----:R-:W2:Y:S02]  /*0700*/  LDG.E.64 R2, desc[UR18][R2.64] ;  /* 0x0000001202027981 */ /* 0x001ea4000c1e1b00 */
[----:B--2---:R-:W-:-:S04]  /*0710*/  ISETP.NE.U32.AND P0, PT, R2, RZ, PT ;  /* 0x000000ff0200720c */ /* 0x004fc80003f05070 */
[----:B------:R-:W-:-:S13]  /*0720*/  ISETP.NE.AND.EX P0, PT, R3, RZ, PT, P0 ;  /* 0x000000ff0300720c */ /* 0x000fda0003f05300 */
[----:B------:R-:W-:Y:S05]  /*0730*/  @!P0 BRA `(.L_x_3) ;  /* 0x0000000000088947 */ /* 0x000fea0003800000 */
[----:B------:R2:W5:Y:S01]  /*0740*/  LD.E R10, desc[UR18][R2.64] ;  /* 0x00000012020a7980 */ /* 0x000562000c101900 */
[----:B------:R-:W-:Y:S05]  /*0750*/  BRA `(.L_x_4) ;  /* 0x0000000000207947 */ /* 0x000fea0003800000 */
.L_x_3:
[----:B------:R-:W-:Y:S02]  /*0760*/  ULDC.64 UR4, c[0x0][0x588] ;  /* 0x0001620000047ab9 */ /* 0x000fe40000000a00 */
[----:B------:R-:W-:-:S04]  /*0770*/  ISETP.NE.U32.AND P0, PT, RZ, UR4, PT ;  /* 0x00000004ff007c0c */ /* 0x000fc8000bf05070 */
[----:B------:R-:W-:-:S13]  /*0780*/  ISETP.NE.AND.EX P0, PT, RZ, UR5, PT, P0 ;  /* 0x00000005ff007c0c */ /* 0x000fda000bf05300 */
[----:B------:R-:W-:Y:S05]  /*0790*/  @!P0 BRA `(.L_x_5) ;  /* 0x00000000000c8947 */ /* 0x000fea0003800000 */
[----:B------:R-:W0:Y:S02]  /*07a0*/  LDC.64 R2, c[0x0][0x588] ;  /* 0x00016200ff027b82 */ /* 0x000e240000000a00 */
[----:B0-----:R1:W5:Y:S01]  /*07b0*/  LDG.E R10, desc[UR18][R2.64] ;  /* 0x00000012020a7981 */ /* 0x001362000c1e1900 */
[----:B------:R-:W-:Y:S05]  /*07c0*/  BRA `(.L_x_4) ;  /* 0x0000000000047947 */ /* 0x000fea0003800000 */
.L_x_5:
[----:B------:R-:W0:Y:S02]  /*07d0*/  LDC R10, c[0x0][0x580] ;  /* 0x00016000ff0a7b82 */ /* 0x000e240000000800 */
.L_x_4:
[----:B------:R-:W-:Y:S02]  /*07e0*/  ULDC.64 UR4, c[0x0][0x5a0] ;  /* 0x0001680000047ab9 */ /* 0x000fe40000000a00 */
[----:B------:R-:W-:-:S04]  /*07f0*/  ISETP.NE.U32.AND P0, PT, RZ, UR4, PT ;  /* 0x00000004ff007c0c */ /* 0x000fc8000bf05070 */
[----:B------:R-:W-:-:S13]  /*0800*/  ISETP.NE.AND.EX P0, PT, RZ, UR5, PT, P0 ;  /* 0x00000005ff007c0c */ /* 0x000fda000bf05300 */
[----:B------:R-:W-:Y:S05]  /*0810*/  @!P0 BRA `(.L_x_6) ;  /* 0x00000000001c8947 */ /* 0x000fea0003800000 */
[----:B-12---:R-:W1:Y:S02]  /*0820*/  LDC.64 R2, c[0x0][0x5a0] ;  /* 0x00016800ff027b82 */ /* 0x006e640000000a00 */
[----:B-1----:R-:W2:Y:S02]  /*0830*/  LDG.E.64 R2, desc[UR18][R2.64] ;  /* 0x0000001202027981 */ /* 0x002ea4000c1e1b00 */
[----:B--2---:R-:W-:-:S04]  /*0840*/  ISETP.NE.U32.AND P0, PT, R2, RZ, PT ;  /* 0x000000ff0200720c */ /* 0x004fc80003f05070 */
[----:B------:R-:W-:-:S13]  /*0850*/  ISETP.NE.AND.EX P0, PT, R3, RZ, PT, P0 ;  /* 0x000000ff0300720c */ /* 0x000fda0003f05300 */
[----:B------:R-:W-:Y:S05]  /*0860*/  @!P0 BRA `(.L_x_6) ;  /* 0x0000000000088947 */ /* 0x000fea0003800000 */
[----:B------:R1:W5:Y:S01]  /*0870*/  LD.E R12, desc[UR18][R2.64] ;  /* 0x00000012020c7980 */ /* 0x000362000c101900 */
[----:B------:R-:W-:Y:S05]  /*0880*/  BRA `(.L_x_7) ;  /* 0x0000000000207947 */ /* 0x000fea0003800000 */
.L_x_6:
[----:B------:R-:W-:Y:S02]  /*0890*/  ULDC.64 UR4, c[0x0][0x590] ;  /* 0x0001640000047ab9 */ /* 0x000fe40000000a00 */
[----:B------:R-:W-:-:S04]  /*08a0*/  ISETP.NE.U32.AND P0, PT, RZ, UR4, PT ;  /* 0x00000004ff007c0c */ /* 0x000fc8000bf05070 */
[----:B------:R-:W-:-:S13]  /*08b0*/  ISETP.NE.AND.EX P0, PT, RZ, UR5, PT, P0 ;  /* 0x00000005ff007c0c */ /* 0x000fda000bf05300 */
[----:B------:R-:W-:Y:S05]  /*08c0*/  @!P0 BRA `(.L_x_8) ;  /* 0x00000000000c8947 */ /* 0x000fea0003800000 */
[----:B-12---:R-:W1:Y:S02]  /*08d0*/  LDC.64 R2, c[0x0][0x590] ;  /* 0x00016400ff027b82 */ /* 0x006e640000000a00 */
[----:B-1----:R4:W5:Y:S01]  /*08e0*/  LDG.E R12, desc[UR18][R2.64] ;  /* 0x00000012020c7981 */ /* 0x002962000c1e1900 */
[----:B------:R-:W-:Y:S05]  /*08f0*/  BRA `(.L_x_7) ;  /* 0x0000000000047947 */ /* 0x000fea0003800000 */
.L_x_8:
[----:B------:R-:W3:Y:S02]  /*0900*/  LDC R12, c[0x0][0x584] ;  /* 0x00016100ff0c7b82 */ /* 0x000ee40000000800 */
.L_x_7:
[----:B------:R-:W0:Y:S01]  /*0910*/  LDC R0, c[0x0][0x65c] ;  /* 0x00019700ff007b82 */ /* 0x000e220000000800 */
[----:B------:R-:W1:Y:S01]  /*0920*/  S2R R21, SR_CTAID.Y ;  /* 0x0000000000157919 */ /* 0x000e620000002600 */
[----:B------:R-:W-:Y:S01]  /*0930*/  ULDC UR8, c[0x0][0x28c] ;  /* 0x0000a30000087ab9 */ /* 0x000fe20000000800 */
[----:B------:R-:W-:Y:S01]  /*0940*/  ISETP.NE.AND P0, PT, R5, 0x2, PT ;  /* 0x000000020500780c */ /* 0x000fe20003f05270 */
[----:B------:R-:W-:Y:S01]  /*0950*/  UIADD3 UR8, UR8, 0x3f, URZ ;  /* 0x0000003f08087890 */ /* 0x000fe2000fffe03f */
[----:B------:R-:W3:Y:S01]  /*0960*/  S2R R14, SR_CTAID.X ;  /* 0x00000000000e7919 */ /* 0x000ee20000002500 */
[----:B------:R-:W-:Y:S01]  /*0970*/  UMOV UR5, URZ ;  /* 0x0000003f00057c82 */ /* 0x000fe20008000000 */
[----:B------:R-:W-:Y:S01]  /*0980*/  UMOV UR4, URZ ;  /* 0x0000003f00047c82 */ /* 0x000fe20008000000 */
[----:B------:R-:W-:-:S04]  /*0990*/  USHF.R.S32.HI UR9, URZ, 0x1f, UR8 ;  /* 0x0000001f3f097899 */ /* 0x000fc80008011408 */
[----:B------:R-:W-:-:S04]  /*09a0*/  ULEA.HI UR9, UR9, UR8, URZ, 0x6 ;  /* 0x0000000809097291 */ /* 0x000fc8000f8f303f */
[----:B------:R-:W-:Y:S01]  /*09b0*/  USHF.R.S32.HI UR13, URZ, 0x6, UR9 ;  /* 0x000000063f0d7899 */ /* 0x000fe20008011409 */
[----:B0-----:R-:W-:-:S13]  /*09c0*/  ISETP.NE.AND P2, PT, R0, 0x1, PT ;  /* 0x000000010000780c */ /* 0x001fda0003f45270 */
[----:B------:R-:W3:Y:S01]  /*09d0*/  @P2 LDC R15, c[0x0][0x10] ;  /* 0x00000400ff0f2b82 */ /* 0x000ee20000000800 */
[----:B-12-4-:R-:W-:Y:S02]  /*09e0*/  @P2 IMAD.MOV.U32 R2, RZ, RZ, R21 ;  /* 0x000000ffff022224 */ /* 0x016fe400078e0015 */
[----:B------:R-:W-:Y:S02]  /*09f0*/  @P2 IMAD.MOV.U32 R3, RZ, RZ, RZ ;  /* 0x000000ffff032224 */ /* 0x000fe400078e00ff */
[----:B------:R-:W-:-:S03]  /*0a00*/  @P2 IMAD.MOV.U32 R5, RZ, RZ, RZ ;  /* 0x000000ffff052224 */ /* 0x000fc600078e00ff */
[----:B------:R-:W0:Y:S01]  /*0a10*/  @!P2 LDC R9, c[0x0][0xc] ;  /* 0x00000300ff09ab82 */ /* 0x000e220000000800 */
[----:B------:R-:W-:Y:S01]  /*0a20*/  ULDC UR6, c[0x0][0xc] ;  /* 0x0000030000067ab9 */ /* 0x000fe20000000800 */
[----:B------:R-:W-:Y:S02]  /*0a30*/  ULDC UR7, c[0x0][0x10] ;  /* 0x0000040000077ab9 */ /* 0x000fe40000000800 */
[----:B------:R-:W-:-:S04]  /*0a40*/  UIMAD.WIDE.U32 UR6, UR6, UR7, URZ ;  /* 0x00000007060672a5 */ /* 0x000fc8000f8e003f */
[----:B------:R-:W1:Y:S01]  /*0a50*/  LDC R8, c[0x0][0x14] ;  /* 0x00000500ff087b82 */ /* 0x000e620000000800 */
[----:B---3--:R-:W-:-:S04]  /*0a60*/  @P2 IMAD.WIDE.U32 R2, R14, R15, R2 ;  /* 0x0000000f0e022225 */ /* 0x008fc800078e0002 */
[----:B------:R-:W-:Y:S02]  /*0a70*/  IMAD.MOV.U32 R15, RZ, RZ, RZ ;  /* 0x000000ffff0f7224 */ /* 0x000fe400078e00ff */
[----:B------:R-:W-:Y:S02]  /*0a80*/  @P2 IMAD.IADD R3, R3, 0x1, R5 ;  /* 0x0000000103032824 */ /* 0x000fe400078e0205 */
[----:B0-----:R-:W-:-:S04]  /*0a90*/  @!P2 IMAD.WIDE.U32 R4, R9, R21, R14 ;  /* 0x000000150904a225 */ /* 0x001fc800078e000e */
[----:B------:R-:W-:Y:S02]  /*0aa0*/  @!P2 IMAD.MOV.U32 R2, RZ, RZ, R4 ;  /* 0x000000ffff02a224 */ /* 0x000fe400078e0004 */
[----:B------:R-:W-:Y:S02]  /*0ab0*/  @!P2 IMAD.MOV.U32 R3, RZ, RZ, R5 ;  /* 0x000000ffff03a224 */ /* 0x000fe400078e0005 */
[C---:B-1----:R-:W-:Y:S02]  /*0ac0*/  IMAD R17, R8.reuse, UR7, RZ ;  /* 0x0000000708117c24 */ /* 0x042fe4000f8e02ff */
[----:B------:R-:W-:Y:S01]  /*0ad0*/  IMAD.WIDE.U32 R8, R8, UR6, RZ ;  /* 0x0000000608087c25 */ /* 0x000fe2000f8e00ff */
[----:B------:R-:W-:-:S03]  /*0ae0*/  ULDC.64 UR6, c[0x0][0x650] ;  /* 0x0001940000067ab9 */ /* 0x000fc60000000a00 */
[----:B------:R-:W-:Y:S01]  /*0af0*/  IMAD.IADD R0, R9, 0x1, R17 ;  /* 0x0000000109007824 */ /* 0x000fe200078e0211 */
[----:B------:R-:W-:Y:S06]  /*0b00*/  @P0 BRA `(.L_x_9) ;  /* 0x0000000000200947 */ /* 0x000fec0003800000 */
[----:B------:R-:W-:Y:S01]  /*0b10*/  UISETP.GE.U32.AND UP0, UPT, UR13, 0x6, UPT ;  /* 0x000000060d00788c */ /* 0x000fe2000bf06070 */
[----:B------:R-:W-:Y:S01]  /*0b20*/  IADD3 R2, P0, R2, R8, RZ ;  /* 0x0000000802027210 */ /* 0x000fe20007f1e0ff */
[----:B------:R-:W-:-:S04]  /*0b30*/  UIMAD.WIDE.U32 UR4, UR13, -0x55555555, URZ ;  /* 0xaaaaaaab0d0478a5 */ /* 0x000fc8000f8e003f */
[----:B------:R-:W-:Y:S01]  /*0b40*/  USHF.R.U32.HI UR5, URZ, 0x2, UR5 ;  /* 0x000000023f057899 */ /* 0x000fe20008011605 */
[----:B------:R-:W-:Y:S02]  /*0b50*/  IMAD.X R3, R0, 0x1, R3, P0 ;  /* 0x0000000100037824 */ /* 0x000fe400000e0603 */
[----:B------:R-:W-:Y:S02]  /*0b60*/  UMOV UR4, URZ ;  /* 0x0000003f00047c82 */ /* 0x000fe40008000000 */
[----:B------:R-:W-:Y:S02]  /*0b70*/  @UP0 ULOP3.LUT UR4, UR5, 0x1, URZ, 0xc0, !UPT ;  /* 0x0000000105040892 */ /* 0x000fe4000f8ec03f */
[----:B------:R-:W-:-:S12]  /*0b80*/  UIMAD UR5, UR5, -0x6, UR13 ;  /* 0xfffffffa050578a4 */ /* 0x000fd8000f8e020d */
.L_x_9:
[----:B------:R-:W-:Y:S01]  /*0b90*/  ISETP.GE.U32.AND P0, PT, R2, UR6, PT ;  /* 0x0000000602007c0c */ /* 0x000fe2000bf06070 */
[----:B------:R-:W-:Y:S01]  /*0ba0*/  IMAD.MOV.U32 R6, RZ, RZ, -0x1 ;  /* 0xffffffffff067424 */ /* 0x000fe200078e00ff */
[----:B------:R-:W-:Y:S01]  /*0bb0*/  PRMT R16, RZ, 0x7610, R16 ;  /* 0x00007610ff107816 */ /* 0x000fe20000000010 */
[----:B------:R-:W-:Y:S01]  /*0bc0*/  IMAD.MOV.U32 R5, RZ, RZ, -0x1 ;  /* 0xffffffffff057424 */ /* 0x000fe200078e00ff */
[----:B------:R-:W-:Y:S01]  /*0bd0*/  ISETP.GE.U32.AND.EX P0, PT, R3, UR7, PT, P0 ;  /* 0x0000000703007c0c */ /* 0x000fe2000bf06100 */
[----:B------:R-:W-:-:S12]  /*0be0*/  IMAD.MOV.U32 R4, RZ, RZ, -0x1 ;  /* 0xffffffffff047424 */ /* 0x000fd800078e00ff */
[----:B------:R-:W-:Y:S05]  /*0bf0*/  @P0 BRA `(.L_x_10) ;  /* 0x00000004005c0947 */ /* 0x000fea0003800000 */
[----:B------:R-:W0:Y:S01]  /*0c00*/  LDC.64 R24, c[0x0][0x628] ;  /* 0x00018a00ff187b82 */ /* 0x000e220000000a00 */
[----:B------:R-:W-:Y:S02]  /*0c10*/  IMAD.MOV.U32 R4, RZ, RZ, R2 ;  /* 0x000000ffff047224 */ /* 0x000fe400078e0002 */
[----:B------:R-:W-:-:S05]  /*0c20*/  IMAD.MOV.U32 R5, RZ, RZ, R3 ;  /* 0x000000ffff057224 */ /* 0x000fca00078e0003 */
[----:B------:R-:W1:Y:S08]  /*0c30*/  LDC R6, c[0x0][0x630] ;  /* 0x00018c00ff067b82 */ /* 0x000e700000000800 */
[----:B------:R-:W2:Y:S01]  /*0c40*/  LDC.64 R26, c[0x0][0x620] ;  /* 0x00018800ff1a7b82 */ /* 0x000ea20000000a00 */
[----:B0-----:R-:W-:-:S04]  /*0c50*/  ISETP.NE.U32.AND P0, PT, R24, RZ, PT ;  /* 0x000000ff1800720c */ /* 0x001fc80003f05070 */
[----:B------:R-:W-:-:S13]  /*0c60*/  ISETP.NE.AND.EX P0, PT, R25, RZ, PT, P0 ;  /* 0x000000ff1900720c */ /* 0x000fda0003f05300 */
[----:B-12---:R-:W-:Y:S05]  /*0c70*/  @!P0 BRA `(.L_x_11) ;  /* 0x0000000000288947 */ /* 0x006fea0003800000 */
[----:B------:R-:W0:Y:S02]  /*0c80*/  LDC R19, c[0x0][0x634] ;  /* 0x00018d00ff137b82 */ /* 0x000e240000000800 */
[----:B0-----:R-:W-:-:S05]  /*0c90*/  IADD3 R19, P0, R2, R19, RZ ;  /* 0x0000001302137210 */ /* 0x001fca0007f1e0ff */
[----:B------:R-:W-:-:S04]  /*0ca0*/  IMAD.X R23, RZ, RZ, R3, P0 ;  /* 0x000000ffff177224 */ /* 0x000fc800000e0603 */
[----:B------:R-:W-:-:S04]  /*0cb0*/  IMAD.WIDE.U32 R4, R23, R24, RZ ;  /* 0x0000001817047225 */ /* 0x000fc800078e00ff */
[----:B------:R-:W-:-:S04]  /*0cc0*/  IMAD.WIDE.U32 R16, P0, R19, R25, R4 ;  /* 0x0000001913107225 */ /* 0x000fc80007800004 */
[----:B------:R-:W-:-:S04]  /*0cd0*/  IMAD.WIDE.U32 R4, R19, R24, RZ ;  /* 0x0000001813047225 */ /* 0x000fc800078e00ff */
[----:B------:R-:W-:Y:S01]  /*0ce0*/  IMAD.X R19, RZ, RZ, RZ, P0 ;  /* 0x000000ffff137224 */ /* 0x000fe200000e06ff */
[----:B------:R-:W-:Y:S01]  /*0cf0*/  IADD3 RZ, P0, R5, R16, RZ ;  /* 0x0000001005ff7210 */ /* 0x000fe20007f1e0ff */
[----:B------:R-:W-:-:S04]  /*0d00*/  IMAD.MOV.U32 R18, RZ, RZ, R17 ;  /* 0x000000ffff127224 */ /* 0x000fc800078e0011 */
[----:B------:R-:W-:-:S08]  /*0d10*/  IMAD.WIDE.U32.X R4, R23, R25, R18, P0 ;  /* 0x0000001917047225 */ /* 0x000fd000000e0412 */
.L_x_11:
[--C-:B------:R-:W-:Y:S01]  /*0d20*/  SHF.R.U64 R32, R4, R6, R5.reuse ;  /* 0x0000000604207219 */ /* 0x100fe20000001205 */
[----:B------:R-:W0:Y:S01]  /*0d30*/  LDC.64 R28, c[0x0][0x640] ;  /* 0x00019000ff1c7b82 */ /* 0x000e220000000a00 */
[----:B------:R-:W-:Y:S01]  /*0d40*/  I2FP.F32.U32 R4, R14 ;  /* 0x0000000e00047245 */ /* 0x000fe20000201000 */
[----:B------:R-:W-:Y:S01]  /*0d50*/  ULDC UR6, c[0x0][0x150] ;  /* 0x0000540000067ab9 */ /* 0x000fe20000000800 */
[----:B------:R-:W-:Y:S02]  /*0d60*/  SHF.R.U32.HI R5, RZ, R6, R5 ;  /* 0x00000006ff057219 */ /* 0x000fe40000011605 */
[----:B------:R-:W-:Y:S01]  /*0d70*/  IADD3 R17, P0, RZ, -R32, RZ ;  /* 0x80000020ff117210 */ /* 0x000fe20007f1e0ff */
[----:B------:R-:W-:Y:S01]  /*0d80*/  FMUL R6, R4, UR6 ;  /* 0x0000000604067c20 */ /* 0x000fe20008400000 */
[----:B------:R-:W-:Y:S01]  /*0d90*/  ULDC UR6, c[0x0][0x154] ;  /* 0x0000550000067ab9 */ /* 0x000fe20000000800 */
[----:B------:R-:W1:Y:S02]  /*0da0*/  LDC R18, c[0x0][0x618] ;  /* 0x00018600ff127b82 */ /* 0x000e640000000800 */
[----:B------:R-:W-:-:S02]  /*0db0*/  IMAD.X R19, RZ, RZ, ~R5, P0 ;  /* 0x000000ffff137224 */ /* 0x000fc400000e0e05 */
[----:B------:R-:W2:Y:S01]  /*0dc0*/  F2I.U32.TRUNC.NTZ R6, R6 ;  /* 0x0000000600067305 */ /* 0x000ea2000020f000 */
[----:B------:R-:W-:-:S03]  /*0dd0*/  IMAD.WIDE.U32 R4, R17, R26, R2 ;  /* 0x0000001a11047225 */ /* 0x000fc600078e0002 */
[----:B------:R-:W3:Y:S01]  /*0de0*/  LDC R15, c[0x0][0x144] ;  /* 0x00005100ff0f7b82 */ /* 0x000ee20000000800 */
[----:B------:R-:W-:-:S04]  /*0df0*/  IMAD R16, R19, R26, RZ ;  /* 0x0000001a13107224 */ /* 0x000fc800078e02ff */
[----:B------:R-:W-:-:S03]  /*0e00*/  IMAD R17, R17, R27, R16 ;  /* 0x0000001b11117224 */ /* 0x000fc600078e0210 */
[----:B------:R-:W4:Y:S01]  /*0e10*/  LDC R22, c[0x0][0x608] ;  /* 0x00018200ff167b82 */ /* 0x000f220000000800 */
[----:B------:R-:W-:Y:S01]  /*0e20*/  IMAD.IADD R17, R5, 0x1, R17 ;  /* 0x0000000105117824 */ /* 0x000fe200078e0211 */
[----:B0-----:R-:W-:Y:S01]  /*0e30*/  ISETP.NE.U32.AND P0, PT, R28, RZ, PT ;  /* 0x000000ff1c00720c */ /* 0x001fe20003f05070 */
[----:B--2---:R-:W-:-:S03]  /*0e40*/  IMAD.MOV R5, RZ, RZ, -R6 ;  /* 0x000000ffff057224 */ /* 0x004fc600078e0a06 */
[----:B------:R-:W-:Y:S02]  /*0e50*/  ISETP.NE.AND.EX P0, PT, R29, RZ, PT, P0 ;  /* 0x000000ff1d00720c */ /* 0x000fe40003f05300 */
[----:B------:R-:W0:Y:S01]  /*0e60*/  LDC R19, c[0x0][0x658] ;  /* 0x00019600ff137b82 */ /* 0x000e220000000800 */
[-CC-:B-1----:R-:W-:Y:S02]  /*0e70*/  SHF.R.U64 R26, R4, R18.reuse, R17.reuse ;  /* 0x00000012041a7219 */ /* 0x182fe40000001211 */
[----:B------:R-:W-:Y:S02]  /*0e80*/  I2FP.F32.U32 R4, R21 ;  /* 0x0000001500047245 */ /* 0x000fe40000201000 */
[----:B------:R-:W-:Y:S01]  /*0e90*/  SHF.R.U32.HI R17, RZ, R18, R17 ;  /* 0x00000012ff117219 */ /* 0x000fe20000011611 */
[----:B------:R-:W-:Y:S02]  /*0ea0*/  IMAD.MOV.U32 R18, RZ, RZ, 0x1 ;  /* 0x00000001ff127424 */ /* 0x000fe400078e00ff */
[----:B------:R-:W1:Y:S01]  /*0eb0*/  LDC R24, c[0x0][0x148] ;  /* 0x00005200ff187b82 */ /* 0x000e620000000800 */
[----:B---3--:R-:W-:-:S02]  /*0ec0*/  IMAD R6, R15, R5, R14 ;  /* 0x000000050f067224 */ /* 0x008fc400078e020e */
[----:B------:R-:W-:Y:S01]  /*0ed0*/  FMUL R5, R4, UR6 ;  /* 0x0000000604057c20 */ /* 0x000fe20008400000 */
[----:B------:R-:W-:-:S04]  /*0ee0*/  IMAD.MOV.U32 R4, RZ, RZ, -0x1 ;  /* 0xffffffffff047424 */ /* 0x000fc800078e00ff */
[----:B------:R-:W2:Y:S01]  /*0ef0*/  LDC R25, c[0x0][0x600] ;  /* 0x00018000ff197b82 */ /* 0x000ea20000000800 */
[-CC-:B----4-:R-:W-:Y:S02]  /*0f00*/  SHF.R.U64 R34, R26, R22.reuse, R17.reuse ;  /* 0x000000161a227219 */ /* 0x190fe40000001211 */
[----:B------:R-:W-:Y:S02]  /*0f10*/  SHF.R.U32.HI R14, RZ, R22, R17 ;  /* 0x00000016ff0e7219 */ /* 0x000fe40000011611 */
[----:B------:R3:W4:Y:S03]  /*0f20*/  F2I.U32.TRUNC.NTZ R22, R5 ;  /* 0x0000000500167305 */ /* 0x000726000020f000 */
[----:B------:R-:W1:Y:S01]  /*0f30*/  LDC R27, c[0x0][0x648] ;  /* 0x00019200ff1b7b82 */ /* 0x000e620000000800 */
[-C--:B0-----:R-:W-:Y:S02]  /*0f40*/  SHF.R.U64 R36, R34, R19.reuse, R14 ;  /* 0x0000001322247219 */ /* 0x081fe4000000120e */
[----:B------:R-:W-:-:S02]  /*0f50*/  SHF.L.U32 R4, R4, R19, RZ ;  /* 0x0000001304047219 */ /* 0x000fc400000006ff */
[-C--:B------:R-:W-:Y:S02]  /*0f60*/  SHF.R.U32.HI R14, RZ, R19.reuse, R14 ;  /* 0x00000013ff0e7219 */ /* 0x080fe4000001160e */
[----:B------:R-:W-:Y:S01]  /*0f70*/  SHF.L.U32 R18, R18, R19, RZ ;  /* 0x0000001312127219 */ /* 0x000fe200000006ff */
[----:B------:R-:W0:Y:S01]  /*0f80*/  LDC R31, c[0x0][0x638] ;  /* 0x00018e00ff1f7b82 */ /* 0x000e220000000800 */
[----:B------:R-:W-:Y:S01]  /*0f90*/  LOP3.LUT R19, RZ, R4, RZ, 0x33, !PT ;  /* 0x00000004ff137212 */ /* 0x000fe200078e33ff */
[----:B------:R-:W-:Y:S02]  /*0fa0*/  IMAD.MOV.U32 R4, RZ, RZ, R36 ;  /* 0x000000ffff047224 */ /* 0x000fe400078e0024 */
[----:B---3--:R-:W-:-:S04]  /*0fb0*/  IMAD.MOV.U32 R5, RZ, RZ, R14 ;  /* 0x000000ffff057224 */ /* 0x008fc800078e000e */
[----:B------:R-:W3:Y:S01]  /*0fc0*/  LDC R30, c[0x0][0x610] ;  /* 0x00018400ff1e7b82 */ /* 0x000ee20000000800 */
[----:B----4-:R-:W-:Y:S05]  /*0fd0*/  @!P0 BRA `(.L_x_12) ;  /* 0x0000000000288947 */ /* 0x010fea0003800000 */
[----:B------:R-:W4:Y:S02]  /*0fe0*/  LDC R17, c[0x0][0x64c] ;  /* 0x00019300ff117b82 */ /* 0x000f240000000800 */
[----:B----4-:R-:W-:-:S05]  /*0ff0*/  IADD3 R17, P0, R36, R17, RZ ;  /* 0x0000001124117210 */ /* 0x010fca0007f1e0ff */
        /* <DEDUP_REMOVED lines=8> */
.L_x_12:
[----:B-1----:R-:W-:Y:S01]  /*1080*/  SHF.R.U64 R4, R4, R27, R5 ;  /* 0x0000001b04047219 */ /* 0x002fe20000001205 */
[----:B--2---:R-:W-:Y:S01]  /*1090*/  VIADD R5, R25, 0xffffffff ;  /* 0xffffffff19057836 */ /* 0x004fe20000000000 */
[----:B------:R-:W-:Y:S01]  /*10a0*/  LOP3.LUT R19, R34, R19, RZ, 0xc0, !PT ;  /* 0x0000001322137212 */ /* 0x000fe200078ec0ff */
[----:B------:R-:W-:Y:S02]  /*10b0*/  IMAD.MOV R22, RZ, RZ, -R22 ;  /* 0x000000ffff167224 */ /* 0x000fe400078e0a16 */
[----:B------:R-:W-:Y:S01]  /*10c0*/  IMAD.MOV R14, RZ, RZ, -R4 ;  /* 0x000000ffff0e7224 */ /* 0x000fe200078e0a04 */
[----:B------:R-:W-:Y:S01]  /*10d0*/  LOP3.LUT R5, R26, R5, RZ, 0xc0, !PT ;  /* 0x000000051a057212 */ /* 0x000fe200078ec0ff */
[----:B------:R-:W-:Y:S02]  /*10e0*/  IMAD R19, R18, R4, R19 ;  /* 0x0000000412137224 */ /* 0x000fe400078e0213 */
[----:B------:R-:W-:Y:S02]  /*10f0*/  @P2 IMAD R6, R24, R22, R21 ;  /* 0x0000001618062224 */ /* 0x000fe400078e0215 */
[----:B0-----:R-:W-:-:S02]  /*1100*/  IMAD R4, R14, R31, R36 ;  /* 0x0000001f0e047224 */ /* 0x001fc400078e0224 */
[----:B---3--:R-:W-:Y:S02]  /*1110*/  IMAD R6, R19, R30, R6 ;  /* 0x0000001e13067224 */ /* 0x008fe400078e0206 */
[----:B------:R-:W-:Y:S02]  /*1120*/  IMAD R15, R4, R25, R5 ;  /* 0x00000019040f7224 */ /* 0x000fe400078e0205 */
[----:B------:R-:W-:Y:S02]  /*1130*/  IMAD.MOV.U32 R16, RZ, RZ, 0x1 ;  /* 0x00000001ff107424 */ /* 0x000fe400078e00ff */
[----:B------:R-:W-:Y:S01]  /*1140*/  IMAD.MOV.U32 R4, RZ, RZ, R32 ;  /* 0x000000ffff047224 */ /* 0x000fe200078e0020 */
[----:B------:R-:W-:Y:S02]  /*1150*/  SEL R5, R15, R6, !P2 ;  /* 0x000000060f057207 */ /* 0x000fe40005000000 */
[----:B------:R-:W-:-:S07]  /*1160*/  SEL R6, R6, R15, !P2 ;  /* 0x0000000f06067207 */ /* 0x000fce0005000000 */
.L_x_10:
[----:B------:R-:W-:Y:S05]  /*1170*/  @!P3 BRA `(.L_x_13) ;  /* 0x0000006c0058b947 */ /* 0x000fea0003800000 */
[----:B------:R-:W-:-:S13]  /*1180*/  ISETP.GT.U32.AND P0, PT, R33, 0x1, PT ;  /* 0x000000012100780c */ /* 0x000fda0003f04070 */
[----:B------:R-:W-:Y:S05]  /*1190*/  @P0 EXIT ;  /* 0x000000000000094d */ /* 0x000fea0003800000 */
.L_x_14:
[----:B------:R-:W-:-:S08]  /*11a0*/  NOP ;  /* 0x0000000000007918 */ /* 0x000fd00000000000 */
[----:B------:R-:W0:Y:S02]  /*11b0*/  USETMAXREG.TRY_ALLOC.CTAPOOL UP0, 0xe8 ;  /* 0x000000e8000079c8 */ /* 0x000e240008000600 */
[----:B0-----:R-:W-:-:S13]  /*11c0*/  PLOP3.LUT P0, PT, PT, PT, UP0, 0x80, 0x0 ;  /* 0x000000000000781c */ /* 0x001fda0003f0f008 */
[----:B------:R-:W-:Y:S05]  /*11d0*/  @!P0 BRA `(.L_x_14) ;  /* 0xfffffffc00f08947 */ /* 0x000fea000383ffff */
[----:B------:R-:W-:-:S13]  /*11e0*/  LOP3.LUT P0, RZ, R16, 0xff, RZ, 0xc0, !PT ;  /* 0x000000ff10ff7812 */ /* 0x000fda000780c0ff */
[----:B------:R-:W-:Y:S05]  /*11f0*/  @!P0 EXIT ;  /* 0x000000000000894d */ /* 0x000fea0003800000 */
[----:B------:R-:W0:Y:S01]  /*1200*/  S2UR UR6, SR_CgaCtaId ;  /* 0x00000000000679c3 */ /* 0x000e220000008800 */
[----:B------:R-:W-:Y:S01]  /*1210*/  SHF.R.S32.HI R14, RZ, 0x1f, R11 ;  /* 0x0000001fff0e7819 */ /* 0x000fe2000001140b */
[----:B------:R-:W-:Y:S01]  /*1220*/  UIADD3 UR7, UR15, -0x1, URZ ;  /* 0xffffffff0f077890 */ /* 0x000fe2000fffe03f */
[----:B------:R-:W-:Y:S01]  /*1230*/  LOP3.LUT R146, R7, 0x1, RZ, 0xfc, !PT ;  /* 0x0000000107927812 */ /* 0x000fe200078efcff */
[----:B------:R-:W-:Y:S01]  /*1240*/  UMOV UR12, 0x400 ;  /* 0x00000400000c7882 */ /* 0x000fe20000000000 */
[CC--:B------:R-:W-:Y:S01]  /*1250*/  LEA.HI R13, R14.reuse, R11.reuse, RZ, 0x2 ;  /* 0x0000000b0e0d7211 */ /* 0x0c0fe200078f10ff */
[----:B------:R-:W-:Y:S01]  /*1260*/  UISETP.LT.AND UP0, UPT, UR13, 0x1, UPT ;  /* 0x000000010d00788c */ /* 0x000fe2000bf01270 */
[----:B------:R-:W-:Y:S01]  /*1270*/  LEA.HI R17, R14, R11, RZ, 0x5 ;  /* 0x0000000b0e117211 */ /* 0x000fe200078f28ff */
[----:B------:R-:W-:Y:S01]  /*1280*/  USHF.L.U32 UR21, UR13, 0x1, URZ ;  /* 0x000000010d157899 */ /* 0x000fe2000800063f */
[--C-:B------:R-:W-:Y:S01]  /*1290*/  SHF.R.S32.HI R15, RZ, 0x2, R13.reuse ;  /* 0x00000002ff0f7819 */ /* 0x100fe2000001140d */
[----:B------:R-:W-:Y:S01]  /*12a0*/  USEL UR14, UR13, 0x1, UP0 ;  /* 0x000000010d0e7887 */ /* 0x000fe20008000000 */
[----:B------:R-:W-:Y:S01]  /*12b0*/  SHF.R.S32.HI R16, RZ, 0x1f, R13 ;  /* 0x0000001fff107819 */ /* 0x000fe2000001140d */
[----:B------:R-:W-:Y:S01]  /*12c0*/  UISETP.NE.AND UP0, UPT, UR7, URZ, UPT ;  /* 0x0000003f0700728c */ /* 0x000fe2000bf05270 */
[----:B------:R-:W-:Y:S01]  /*12d0*/  SHF.R.S32.HI R17, RZ, 0x5, R17 ;  /* 0x00000005ff117819 */ /* 0x000fe20000011411 */
[----:B------:R-:W-:Y:S01]  /*12e0*/  UIADD3 UR14, -UR14, UR13, URZ ;  /* 0x0000000d0e0e7290 */ /* 0x000fe2000fffe13f */
[----:B------:R-:W-:-:S04]  /*12f0*/  LEA.HI R16, R16, R15, RZ, 0x3 ;  /* 0x0000000f10107211 */ /* 0x000fc800078f18ff */
[----:B------:R-:W-:Y:S01]  /*1300*/  LOP3.LUT R16, R16, 0xfffffff8, RZ, 0xc0, !PT ;  /* 0xfffffff810107812 */ /* 0x000fe200078ec0ff */
[----:B0-----:R-:W-:-:S04]  /*1310*/  ULEA UR12, UR6, UR12, 0x18 ;  /* 0x0000000c060c7291 */ /* 0x001fc8000f8ec03f */
[----:B------:R-:W-:Y:S01]  /*1320*/  IMAD.IADD R14, R15, 0x1, -R16 ;  /* 0x000000010f0e7824 */ /* 0x000fe200078e0a10 */
[----:B------:R-:W-:Y:S01]  /*1330*/  USHF.L.U32 UR6, UR7, 0x3, URZ ;  /* 0x0000000307067899 */ /* 0x000fe2000800063f */
[----:B------:R-:W-:Y:S01]  /*1340*/  LOP3.LUT R16, R13, 0xfffffffc, RZ, 0xc0, !PT ;  /* 0xfffffffc0d107812 */ /* 0x000fe200078ec0ff */
[----:B------:R-:W-:Y:S01]  /*1350*/  USEL UR7, URZ, 0x1, UP0 ;  /* 0x000000013f077887 */ /* 0x000fe20008000000 */
[--C-:B------:R-:W-:Y:S01]  /*1360*/  IMAD R13, R17, -0x10, -R14.reuse ;  /* 0xfffffff0110d7824 */ /* 0x100fe200078e0a0e */
[----:B------:R-:W-:Y:S01]  /*1370*/  ULOP3.LUT UR6, UR6, 0x8, URZ, 0xc0, !UPT ;  /* 0x0000000806067892 */ /* 0x000fe2000f8ec03f */
[----:B------:R-:W-:Y:S01]  /*1380*/  SHF.R.S32.HI R15, RZ, 0x1f, R14 ;  /* 0x0000001fff0f7819 */ /* 0x000fe2000001140e */
[----:B------:R-:W-:Y:S01]  /*1390*/  UIADD3 UR22, UR12, 0x70, URZ ;  /* 0x000000700c167890 */ /* 0x000fe2000fffe03f */
[----:B------:R-:W-:Y:S01]  /*13a0*/  IMAD.IADD R11, R11, 0x1, -R16 ;  /* 0x000000010b0b7824 */ /* 0x000fe200078e0a10 */
[----:B------:R-:W-:Y:S01]  /*13b0*/  ULOP3.LUT UR23, UR6, 0x8, URZ, 0x3c, !UPT ;  /* 0x0000000806177892 */ /* 0x000fe2000f8e3c3f */
[----:B------:R-:W-:Y:S01]  /*13c0*/  IMAD.U32 R148, RZ, RZ, UR7 ;  /* 0x00000007ff947e24 */ /* 0x000fe2000f8e00ff */
[----:B------:R-:W-:Y:S01]  /*13d0*/  ULOP3.LUT UR16, UR6, 0x18, URZ, 0x3c, !UPT ;  /* 0x0000001806107892 */ /* 0x000fe2000f8e3c3f */
[----:B------:R-:W-:Y:S01]  /*13e0*/  IMAD.WIDE R14, R17, 0x10, R14 ;  /* 0x00000010110e7825 */ /* 0x000fe200078e020e */
[----:B------:R-:W-:Y:S01]  /*13f0*/  ULEA UR15, UR15, UR22, 0x3 ;  /* 0x000000160f0f7291 */ /* 0x000fe2000f8e183f */
[----:B------:R-:W-:-:S02]  /*1400*/  ULDC UR6, c[0x0][0x284] ;  /* 0x0000a10000067ab9 */ /* 0x000fc40000000800 */
[----:B------:R-:W-:-:S09]  /*1410*/  VIADD R13, R13, UR6 ;  /* 0x000000060d0d7c36 */ /* 0x000fd20008000000 */
.L_x_169:
[----:B------:R-:W-:Y:S01]  /*1420*/  SHF.L.U32 R16, R148, 0x1f, RZ ;  /* 0x0000001f94107819 */ /* 0x000fe200000006ff */
[----:B------:R-:W0:Y:S01]  /*1430*/  LDC R17, c[0x0][0x28c] ;  /* 0x0000a300ff117b82 */ /* 0x000e220000000800 */
[----:B------:R-:W-:Y:S01]  /*1440*/  UMOV UR6, URZ ;  /* 0x0000003f00067c82 */ /* 0x000fe20008000000 */
[----:B------:R-:W-:Y:S01]  /*1450*/  UMOV UR17, UR5 ;  /* 0x0000000500117c82 */ /* 0x000fe20008000000 */
[----:B-1----:R-:W1:Y:S01]  /*1460*/  SYNCS.PHASECHK.TRANS64.TRYWAIT P0, [UR15+-0x8], R16 ;  /* 0xfffff810ff0075a7 */ /* 0x002e62000800014f */
[----:B0-----:R-:W-:Y:S01]  /*1470*/  ISETP.GE.AND P1, PT, R17, 0x1, PT ;  /* 0x000000011100780c */ /* 0x001fe20003f26270 */
[----:B-1-34-:R-:W-:-:S12]  /*1480*/  @!P0 BRA `(.L_x_15) ;  /* 0x0000007800c08947 */ /* 0x01afd80003800000 */
.L_x_193:
[----:B------:R-:W-:Y:S01]  /*1490*/  UMOV UR7, URZ ;  /* 0x0000003f00077c82 */ /* 0x000fe20008000000 */
[----:B------:R-:W-:Y:S01]  /*14a0*/  UMOV UR8, URZ ;  /* 0x0000003f00087c82 */ /* 0x000fe20008000000 */
[----:B------:R-:W-:Y:S02]  /*14b0*/  CS2R R22, SRZ ;  /* 0x0000000000167805 */ /* 0x000fe4000001ff00 */
[----:B------:R-:W-:Y:S02]  /*14c0*/  CS2R R20, SRZ ;  /* 0x0000000000147805 */ /* 0x000fe4000001ff00 */
[----:B------:R-:W-:Y:S02]  /*14d0*/  CS2R R88, SRZ ;  /* 0x0000000000587805 */ /* 0x000fe4000001ff00 */
[----:B------:R-:W-:Y:S02]  /*14e0*/  CS2R R90, SRZ ;  /* 0x00000000005a7805 */ /* 0x000fe4000001ff00 */
[----:B------:R-:W-:-:S02]  /*14f0*/  CS2R R92, SRZ ;  /* 0x00000000005c7805 */ /* 0x000fc4000001ff00 */
[----:B------:R-:W-:Y:S02]  /*1500*/  CS2R R94, SRZ ;  /* 0x00000000005e7805 */ /* 0x000fe4000001ff00 */
        /* <DEDUP_REMOVED lines=24> */
[----:B------:R-:W-:Y:S01]  /*1690*/  CS2R R144, SRZ ;  /* 0x0000000000907805 */ /* 0x000fe2000001ff00 */
[----:B------:R-:W-:Y:S01]  /*16a0*/  IMAD.MOV.U32 R147, RZ, RZ, RZ ;  /* 0x000000ffff937224 */ /* 0x000fe200078e00ff */
[----:B------:R-:W-:Y:S01]  /*16b0*/  CS2R R24, SRZ ;  /* 0x0000000000187805 */ /* 0x000fe2000001ff00 */
[----:B------:R-:W-:Y:S01]  /*16c0*/  IMAD.MOV.U32 R149, RZ, RZ, RZ ;  /* 0x000000ffff957224 */ /* 0x000fe200078e00ff */
[----:B------:R-:W-:Y:S01]  /*16d0*/  CS2R R26, SRZ ;  /* 0x00000000001a7805 */ /* 0x000fe2000001ff00 */
[----:B------:R-:W-:Y:S01]  /*16e0*/  IMAD.U32 R19, RZ, RZ, UR4 ;  /* 0x00000004ff137e24 */ /* 0x000fe2000f8e00ff */
        /* <DEDUP_REMOVED lines=29> */
[----:B------:R-:W-:Y:S01]  /*18c0*/  CS2R R86, SRZ ;  /* 0x0000000000567805 */ /* 0x000fe2000001ff00 */
[----:B------:R-:W-:Y:S06]  /*18d0*/  @!P1 BRA `(.L_x_16) ;  /* 0x00000008003c9947 */ /* 0x000fec0003800000 */
[----:B------:R-:W-:-:S13]  /*18e0*/  ISETP.NE.AND P1, PT, R146, 0x3, PT ;  /* 0x000000039200780c */ /* 0x000fda0003f25270 */
[----:B------:R-:W-:Y:S05]  /*18f0*/  @!P1 BRA `(.L_x_17) ;  /* 0x0000000000049947 */ /* 0x000fea0003800000 */
[----:B------:R-:W-:Y:S01]  /*1900*/  BPT.TRAP 0x1 ;  /* 0x000000040000795c */ /* 0x000fe20000300000 */
.L_x_17:
[----:B------:R-:W-:Y:S01]  /*1910*/  ULEA UR6, UR5, UR12, 0x3 ;  /* 0x0000000c05067291 */ /* 0x000fe2000f8e183f */
[----:B0-----:R-:W-:-:S05]  /*1920*/  IMAD.U32 R16, RZ, RZ, UR4 ;  /* 0x00000004ff107e24 */ /* 0x001fca000f8e00ff */
[----:B------:R-:W-:-:S04]  /*1930*/  SHF.L.U32 R16, R16, 0x1f, RZ ;  /* 0x0000001f10107819 */ /* 0x000fc800000006ff */
[----:B------:R0:W1:Y:S01]  /*1940*/  SYNCS.PHASECHK.TRANS64.TRYWAIT P0, [UR6], R16 ;  /* 0x00000010ff0075a7 */ /* 0x0000620008000146 */
[----:B------:R-:W-:Y:S05]  /*1950*/  @!P1 BRA `(.L_x_18) ;  /* 0x0000000000049947 */ /* 0x000fea0003800000 */
[----:B------:R-:W-:Y:S01]  /*1960*/  BPT.TRAP 0x1 ;  /* 0x000000040000795c */ /* 0x000fe20000300000 */
.L_x_18:
[----:B-1----:R-:W-:Y:S05]  /*1970*/  @P0 BRA `(.L_x_19) ;  /* 0x0000000000080947 */ /* 0x002fea0003800000 */
[----:B------:R-:W1:Y:S02]  /*1980*/  SYNCS.PHASECHK.TRANS64.TRYWAIT P0, [UR6], R16 ;  /* 0x00000010ff0075a7 */ /* 0x000e640008000146 */
[----:B-1----:R-:W-:Y:S05]  /*1990*/  @!P0 BRA `(.L_x_20) ;  /* 0x0000007400948947 */ /* 0x002fea0003800000 */
.L_x_19:
[----:B------:R-:W-:Y:S01]  /*19a0*/  UIADD3 UR6, UR12, 0x180, URZ ;  /* 0x000001800c067890 */ /* 0x000fe2000fffe03f */
[----:B------:R-:W-:Y:S01]  /*19b0*/  WARPGROUP.ARRIVE ;  /* 0x00000000000079c5 */ /* 0x000fe20000000000 */
[----:B------:R-:W-:Y:S01]  /*19c0*/  UIADD3 UR7, UR12, 0x6180, URZ ;  /* 0x000061800c077890 */ /* 0x000fe2000fffe03f */
[----:B------:R-:W-:Y:S01]  /*19d0*/  CS2R R22, SRZ ;  /* 0x0000000000167805 */ /* 0x000fe2000001ff00 */
[----:B------:R-:W-:Y:S01]  /*19e0*/  USHF.R.U32.HI UR6, URZ, 0x4, UR6 ;  /* 0x000000043f067899 */ /* 0x000fe20008011606 */
[----:B------:R-:W-:Y:S01]  /*19f0*/  CS2R R20, SRZ ;  /* 0x0000000000147805 */ /* 0x000fe2000001ff00 */
[----:B------:R-:W-:Y:S01]  /*1a00*/  USHF.R.U32.HI UR7, URZ, 0x4, UR7 ;  /* 0x000000043f077899 */ /* 0x000fe20008011607 */
[----:B------:R-:W-:Y:S01]  /*1a10*/  CS2R R88, SRZ ;  /* 0x0000000000587805 */ /* 0x000fe2000001ff00 */
[----:B------:R-:W-:Y:S01]  /*1a20*/  ULOP3.LUT UR6, UR6, 0x3fff, URZ, 0xc0, !UPT ;  /* 0x00003fff06067892 */ /* 0x000fe2000f8ec03f */
[----:B------:R-:W-:Y:S01]  /*1a30*/  CS2R R90, SRZ ;  /* 0x00000000005a7805 */ /* 0x000fe2000001ff00 */
[----:B------:R-:W-:Y:S01]  /*1a40*/  ULOP3.LUT UR7, UR7, 0x3fff, URZ, 0xc0, !UPT ;  /* 0x00003fff07077892 */ /* 0x000fe2000f8ec03f */
[----:B------:R-:W-:Y:S01]  /*1a50*/  CS2R R92, SRZ ;  /* 0x00000000005c7805 */ /* 0x000fe2000001ff00 */
[----:B------:R-:W-:Y:S01]  /*1a60*/  ULOP3.LUT UR6, UR6, 0x10000, URZ, 0xfc, !UPT ;  /* 0x0001000006067892 */ /* 0x000fe2000f8efc3f */
[----:B------:R-:W-:Y:S01]  /*1a70*/  CS2R R94, SRZ ;  /* 0x00000000005e7805 */ /* 0x000fe2000001ff00 */
[----:B------:R-:W-:Y:S01]  /*1a80*/  ULOP3.LUT UR7, UR7, 0x10000, URZ, 0xfc, !UPT ;  /* 0x0001000007077892 */ /* 0x000fe2000f8efc3f */
[----:B------:R-:W-:Y:S01]  /*1a90*/  CS2R R96, SRZ ;  /* 0x0000000000607805 */ /* 0x000fe2000001ff00 */
[----:B------:R-:W-:Y:S01]  /*1aa0*/  ULEA UR8, UR5, UR6, 0x8 ;  /* 0x0000000605087291 */ /* 0x000fe2000f8e403f */
[----:B------:R-:W-:Y:S01]  /*1ab0*/  CS2R R98, SRZ ;  /* 0x0000000000627805 */ /* 0x000fe2000001ff00 */
[----:B------:R-:W-:Y:S01]  /*1ac0*/  ULEA UR10, UR5, UR7, 0x9 ;  /* 0x00000007050a7291 */ /* 0x000fe2000f8e483f */
[----:B------:R-:W-:Y:S01]  /*1ad0*/  CS2R R100, SRZ ;  /* 0x0000000000647805 */ /* 0x000fe2000001ff00 */
[----:B------:R-:W-:Y:S01]  /*1ae0*/  UMOV UR9, 0x80000020 ;  /* 0x8000002000097882 */ /* 0x000fe20000000000 */
[----:B------:R-:W-:Y:S01]  /*1af0*/  UMOV UR11, 0x80000020 ;  /* 0x80000020000b7882 */ /* 0x000fe20000000000 */
[----:B------:R-:W-:Y:S01]  /*1b00*/  ULDC UR7, c[0x0][0x50c] ;  /* 0x0001430000077ab9 */ /* 0x000fe20000000800 */
[----:B------:R-:W-:Y:S01]  /*1b10*/  UMOV UR6, 0x2 ;  /* 0x0000000200067882 */ /* 0x000fe20000000000 */
[----:B------:R-:W-:Y:S01]  /*1b20*/  UISETP.NE.AND UP0, UPT, UR7, 0x2, UPT ;  /* 0x000000020700788c */ /* 0x000fe2000bf05270 */
[----:B------:R-:W-:-:S02]  /*1b30*/  CS2R R102, SRZ ;  /* 0x0000000000667805 */ /* 0x000fc4000001ff00 */
[----:B------:R-:W-:Y:S01]  /*1b40*/  CS2R R104, SRZ ;  /* 0x0000000000687805 */ /* 0x000fe2000001ff00 */
[----:B------:R-:W-:Y:S01]  /*1b50*/  QGMMA.64x128x32.F32.E5M2.E5M2 R24, gdesc[UR8], RZ, !UPT ;  /* 0x01e00000081879f3 */ /* 0x000fe2000c7038ff */
[----:B------:R-:W-:Y:S01]  /*1b60*/  USEL UR7, URZ, 0x1, UP0 ;  /* 0x000000013f077887 */ /* 0x000fe20008000000 */
[----:B------:R-:W-:Y:S01]  /*1b70*/  CS2R R106, SRZ ;  /* 0x00000000006a7805 */ /* 0x000fe2000001ff00 */
[----:B------:R-:W-:Y:S01]  /*1b80*/  UIADD3 UR8, UR8, 0x2, URZ ;  /* 0x0000000208087890 */ /* 0x000fe2000fffe03f */
[----:B------:R-:W-:Y:S01]  /*1b90*/  CS2R R108, SRZ ;  /* 0x00000000006c7805 */ /* 0x000fe2000001ff00 */
[----:B------:R-:W-:Y:S01]  /*1ba0*/  UIADD3 UR10, UR10, 0x2, URZ ;  /* 0x000000020a0a7890 */ /* 0x000fe2000fffe03f */
[----:B------:R-:W-:Y:S02]  /*1bb0*/  CS2R R110, SRZ ;  /* 0x00000000006e7805 */ /* 0x000fe4000001ff00 */
[----:B------:R-:W-:Y:S01]  /*1bc0*/  ISETP.NE.AND P0, PT, RZ, UR7, PT ;  /* 0x00000007ff007c0c */ /* 0x000fe2000bf05270 */
[----:B------:R-:W-:Y:S01]  /*1bd0*/  UMOV UR9, 0x80000020 ;  /* 0x8000002000097882 */ /* 0x000fe20000000000 */
[----:B------:R-:W-:Y:S01]  /*1be0*/  UMOV UR11, 0x80000020 ;  /* 0x80000020000b7882 */ /* 0x000fe20000000000 */
        /* <DEDUP_REMOVED lines=17> */
[----:B------:R-:W-:Y:S02]  /*1d00*/  IMAD.MOV.U32 R147, RZ, RZ, RZ ;  /* 0x000000ffff937224 */ /* 0x000fe400078e00ff */
[----:B------:R-:W-:Y:S01]  /*1d10*/  IMAD.MOV.U32 R149, RZ, RZ, RZ ;  /* 0x000000ffff957224 */ /* 0x000fe200078e00ff */
[----:B------:R-:W-:Y:S01]  /*1d20*/  QGMMA.64x128x32.F32.E5M2.E5M2 R24, gdesc[UR8], R24, gsb0 ;  /* 0x01e00000081879f3 */ /* 0x000fe20008003818 */
[----:B------:R-:W-:Y:S05]  /*1d30*/  @!P0 BRA `(.L_x_21) ;  /* 0x0000000400088947 */ /* 0x000fea0003800000 */
[----:B------:R-:W-:Y:S02]  /*1d40*/  WARPGROUP.DEPBAR.LE gsb0, 0x0 ;  /* 0x00008000000079c5 */ /* 0x000fe40000010000 */
[----:B------:R-:W-:-:S01]  /*1d50*/  FADD R149, RZ, R24 ;  /* 0x00000018ff957221 */ /* 0x000fc20000000000 */
[----:B------:R-:W-:Y:S01]  /*1d60*/  FADD R144, RZ, R25 ;  /* 0x00000019ff907221 */ /* 0x000fe20000000000 */
        /* <DEDUP_REMOVED lines=62> */
[----:B------:R-:W-:-:S06]  /*2150*/  UMOV UR6, URZ ;  /* 0x0000003f00067c82 */ /* 0x000fcc0008000000 */
.L_x_21:
[----:B------:R-:W-:-:S04]  /*2160*/  UIADD3 UR17, UR5, 0x1, URZ ;  /* 0x0000000105117890 */ /* 0x000fc8000fffe03f */
[----:B------:R-:W-:-:S04]  /*2170*/  UISETP.NE.AND UP0, UPT, UR17, 0x6, UPT ;  /* 0x000000061100788c */ /* 0x000fc8000bf05270 */
[----:B------:R-:W-:Y:S02]  /*2180*/  USEL UR8, URZ, 0x1, UP0 ;  /* 0x000000013f087887 */ /* 0x000fe40008000000 */
[----:B------:R-:W-:Y:S02]  /*2190*/  USEL UR17, UR17, URZ, UP0 ;  /* 0x0000003f11117287 */ /* 0x000fe40008000000 */
[----:B------:R-:W-:-:S06]  /*21a0*/  ULOP3.LUT UR8, UR4, UR8, URZ, 0x3c, !UPT ;  /* 0x0000000804087292 */ /* 0x000fcc000f8e3c3f */
[----:B------:R-:W-:Y:S01]  /*21b0*/  IMAD.U32 R19, RZ, RZ, UR8 ;  /* 0x00000008ff137e24 */ /* 0x000fe2000f8e00ff */
[----:B------:R-:W-:-:S06]  /*21c0*/  UMOV UR8, 0x1 ;  /* 0x0000000100087882 */ /* 0x000fcc0000000000 */
.L_x_16:
[----:B------:R-:W-:-:S06]  /*21d0*/  UISETP.GE.AND UP0, UPT, UR14, 0x1, UPT ;  /* 0x000000010e00788c */ /* 0x000fcc000bf06270 */
[----:B------:R-:W-:-:S13]  /*21e0*/  PLOP3.LUT P0, PT, PT, PT, UP0, 0x80, 0x0 ;  /* 0x000000000000781c */ /* 0x000fda0003f0f008 */
[----:B------:R-:W-:Y:S05]  /*21f0*/  @!P0 BRA `(.L_x_22) ;  /* 0x0000000800048947 */ /* 0x000fea0003800000 */
[----:B01----:R-:W-:Y:S01]  /*2200*/  IMAD.U32 R16, RZ, RZ, UR14 ;  /* 0x0000000eff107e24 */ /* 0x003fe2000f8e00ff */
[----:B------:R-:W-:Y:S01]  /*2210*/  UMOV UR20, UR5 ;  /* 0x0000000500147c82 */ /* 0x000fe20008000000 */
[----:B------:R-:W-:-:S05]  /*2220*/  ULDC UR24, c[0x0][0x50c] ;  /* 0x0001430000187ab9 */ /* 0x000fca0000000800 */
.L_x_30:
[----:B------:R-:W-:-:S13]  /*2230*/  ISETP.NE.AND P1, PT, R146, 0x3, PT ;  /* 0x000000039200780c */ /* 0x000fda0003f25270 */
[----:B01----:R-:W-:Y:S05]  /*2240*/  @!P1 BRA `(.L_x_23) ;  /* 0x0000000000049947 */ /* 0x003fea0003800000 */
[----:B------:R-:W-:Y:S01]  /*2250*/  BPT.TRAP 0x1 ;  /* 0x000000040000795c */ /* 0x000fe20000300000 */
.L_x_23:
[----:B------:R-:W-:Y:S01]  /*2260*/  ULEA UR9, UR17, UR12, 0x3 ;  /* 0x0000000c11097291 */ /* 0x000fe2000f8e183f */
[----:B------:R-:W-:-:S08]  /*2270*/  SHF.L.U32 R17, R19, 0x1f, RZ ;  /* 0x0000001f13117819 */ /* 0x000fd000000006ff */
[----:B------:R0:W1:Y:S01]  /*2280*/  SYNCS.PHASECHK.TRANS64.TRYWAIT P0, [UR9], R17 ;  /* 0x00000011ff0075a7 */ /* 0x0000620008000149 */
[----:B------:R-:W-:Y:S05]  /*2290*/  @!P1 BRA `(.L_x_24) ;  /* 0x0000000000049947 */ /* 0x000fea0003800000 */
[----:B------:R-:W-:Y:S01]  /*22a0*/  BPT.TRAP 0x1 ;  /* 0x000000040000795c */ /* 0x000fe20000300000 */
.L_x_24:
[----:B-1----:R-:W-:Y:S05]  /*22b0*/  @P0 BRA `(.L_x_25) ;  /* 0x0000000000080947 */ /* 0x002fea0003800000 */
[----:B------:R-:W1:Y:S02]  /*22c0*/  SYNCS.PHASECHK.TRANS64.TRYWAIT P0, [UR9], R17 ;  /* 0x00000011ff0075a7 */ /* 0x000e640008000149 */
[----:B-1----:R-:W-:Y:S05]  /*22d0*/  @!P0 BRA `(.L_x_26) ;  /* 0x0000006c005c8947 */ /* 0x002fea0003800000 */
.L_x_25:
[----:B------:R-:W-:Y:S01]  /*22e0*/  UIADD3 UR9, UR12, 0x180, URZ ;  /* 0x000001800c097890 */ /* 0x000fe2000fffe03f */
[----:B------:R-:W-:Y:S01]  /*22f0*/  WARPGROUP.ARRIVE ;  /* 0x00000000000079c5 */ /* 0x000fe20000000000 */
[----:B------:R-:W-:Y:S02]  /*2300*/  UIADD3 UR10, UR12, 0x6180, URZ ;  /* 0x000061800c0a7890 */ /* 0x000fe4000fffe03f */
[----:B------:R-:W-:Y:S02]  /*2310*/  UISETP.NE.AND UP0, UPT, UR7, URZ, UPT ;  /* 0x0000003f0700728c */ /* 0x000fe4000bf05270 */
[----:B------:R-:W-:Y:S02]  /*2320*/  USHF.R.U32.HI UR9, URZ, 0x4, UR9 ;  /* 0x000000043f097899 */ /* 0x000fe40008011609 */
[----:B------:R-:W-:Y:S02]  /*2330*/  USHF.R.U32.HI UR10, URZ, 0x4, UR10 ;  /* 0x000000043f0a7899 */ /* 0x000fe4000801160a */
[----:B------:R-:W-:-:S02]  /*2340*/  USEL UR8, UR8, URZ, !UP0 ;  /* 0x0000003f08087287 */ /* 0x000fc4000c000000 */
[----:B------:R-:W-:Y:S02]  /*2350*/  ULOP3.LUT UR9, UR9, 0x3fff, URZ, 0xc0, !UPT ;  /* 0x00003fff09097892 */ /* 0x000fe4000f8ec03f */
[----:B------:R-:W-:Y:S02]  /*2360*/  ULOP3.LUT UR10, UR10, 0x3fff, URZ, 0xc0, !UPT ;  /* 0x00003fff0a0a7892 */ /* 0x000fe4000f8ec03f */
[----:B------:R-:W-:Y:S02]  /*2370*/  UISETP.NE.U32.AND UP0, UPT, UR8, URZ, UPT ;  /* 0x0000003f0800728c */ /* 0x000fe4000bf05070 */
[----:B------:R-:W-:Y:S02]  /*2380*/  ULOP3.LUT UR8, UR9, 0x10000, URZ, 0xfc, !UPT ;  /* 0x0001000009087892 */ /* 0x000fe4000f8efc3f */
[----:B------:R-:W-:Y:S02]  /*2390*/  ULOP3.LUT UR10, UR10, 0x10000, URZ, 0xfc, !UPT ;  /* 0x000100000a0a7892 */ /* 0x000fe4000f8efc3f */
[----:B------:R-:W-:-:S02]  /*23a0*/  ULEA UR8, UR17, UR8, 0x8 ;  /* 0x0000000811087291 */ /* 0x000fc4000f8e403f */
[----:B------:R-:W-:Y:S01]  /*23b0*/  ULEA UR10, UR17, UR10, 0x9 ;  /* 0x0000000a110a7291 */ /* 0x000fe2000f8e483f */
[----:B------:R-:W-:Y:S01]  /*23c0*/  UMOV UR9, 0x80000020 ;  /* 0x8000002000097882 */ /* 0x000fe20000000000 */
[----:B------:R-:W-:Y:S01]  /*23d0*/  UMOV UR11, 0x80000020 ;  /* 0x80000020000b7882 */ /* 0x000fe20000000000 */
[----:B------:R-:W-:-:S06]  /*23e0*/  UIADD3 UR6, UR6, 0x2, URZ ;  /* 0x0000000206067890 */ /* 0x000fcc000fffe03f */
[----:B------:R-:W-:Y:S01]  /*23f0*/  QGMMA.64x128x32.F32.E5M2.E5M2 R24, gdesc[UR8], R24, UP0 ;  /* 0x01e00000081879f3 */ /* 0x000fe2000bf03818 */
[----:B------:R-:W-:Y:S02]  /*2400*/  UIADD3 UR8, UR8, 0x2, URZ ;  /* 0x0000000208087890 */ /* 0x000fe4000fffe03f */
[----:B------:R-:W-:Y:S01]  /*2410*/  UIADD3 UR10, UR10, 0x2, URZ ;  /* 0x000000020a0a7890 */ /* 0x000fe2000fffe03f */
[----:B------:R-:W-:Y:S01]  /*2420*/  UMOV UR9, 0x80000020 ;  /* 0x8000002000097882 */ /* 0x000fe20000000000 */
[----:B------:R-:W-:Y:S01]  /*2430*/  UMOV UR11, 0x80000020 ;  /* 0x80000020000b7882 */ /* 0x000fe20000000000 */
[----:B------:R-:W-:-:S04]  /*2440*/  UISETP.NE.AND UP0, UPT, UR6, UR24, UPT ;  /* 0x000000180600728c */ /* 0x000fc8000bf05270 */
[----:B------:R-:W-:-:S06]  /*2450*/  USEL UR7, URZ, 0x1, UP0 ;  /* 0x000000013f077887 */ /* 0x000fcc0008000000 */
[----:B------:R-:W-:Y:S01]  /*2460*/  ISETP.NE.AND P0, PT, RZ, UR7, PT ;  /* 0x00000007ff007c0c */ /* 0x000fe2000bf05270 */
[----:B------:R-:W-:Y:S03]  /*2470*/  QGMMA.64x128x32.F32.E5M2.E5M2 R24, gdesc[UR8], R24, gsb0 ;  /* 0x01e00000081879f3 */ /* 0x000fe60008003818 */
[----:B------:R-:W-:-:S09]  /*2480*/  WARPGROUP.DEPBAR.LE gsb0, 0x1 ;  /* 0x00008000000079c5 */ /* 0x000fd20000010100 */
[----:B------:R-:W-:Y:S05]  /*2490*/  @!P0 BRA `(.L_x_27) ;  /* 0x0000000400088947 */ /* 0x000fea0003800000 */
[----:B------:R-:W-:Y:S02]  /*24a0*/  WARPGROUP.DEPBAR.LE gsb0, 0x0 ;  /* 0x00008000000079c5 */ /* 0x000fe40000010000 */
[----:B------:R-:W-:-:S01]  /*24b0*/  FADD R149, R24, R149 ;  /* 0x0000009518957221 */ /* 0x000fc20000000000 */
[----:B------:R-:W-:Y:S01]  /*24c0*/  FADD R144, R25, R144 ;  /* 0x0000009019907221 */ /* 0x000fe20000000000 */
        /* <DEDUP_REMOVED lines=62> */
[----:B------:R-:W-:-:S06]  /*28b0*/  UMOV UR6, URZ ;  /* 0x0000003f00067c82 */ /* 0x000fcc0008000000 */
.L_x_27:
[----:B------:R-:W-:Y:S05]  /*28c0*/  @!P1 BRA `(.L_x_28) ;  /* 0x0000000000049947 */ /* 0x000fea0003800000 */
[----:B------:R-:W-:Y:S01]  /*28d0*/  BPT.TRAP 0x1 ;  /* 0x000000040000795c */ /* 0x000fe20000300000 */
.L_x_28:
[----:B------:R-:W-:Y:S01]  /*28e0*/  ULEA UR8, UR20, UR12, 0x3 ;  /* 0x0000000c14087291 */ /* 0x000fe2000f8e183f */
[----:B------:R-:W-:-:S03]  /*28f0*/  ISETP.GT.U32.AND P0, PT, R7, 0x1, PT ;  /* 0x000000010700780c */ /* 0x000fc60003f04070 */
[----:B------:R-:W-:-:S04]  /*2900*/  UIADD3 UR8, UR8, 0x30, URZ ;  /* 0x0000003008087890 */ /* 0x000fc8000fffe03f */
[----:B------:R-:W-:-:S09]  /*2910*/  UPRMT UR8, URZ, 0x654, UR8 ;  /* 0x000006543f087896 */ /* 0x000fd20008000008 */
[----:B------:R-:W-:Y:S01]  /*2920*/  SYNCS.ARRIVE.TRANS64.RED.A1T0 RZ, [UR8], RZ ;  /* 0x000000ffffff79a7 */ /* 0x000fe20008100408 */
[----:B------:R-:W-:Y:S05]  /*2930*/  @P0 BRA `(.L_x_29) ;  /* 0x0000000000040947 */ /* 0x000fea0003800000 */
[----:B------:R-:W-:Y:S01]  /*2940*/  BPT.TRAP 0x1 ;  /* 0x000000040000795c */ /* 0x000fe20000300000 */
.L_x_29:
[----:B------:R-:W-:Y:S01]  /*2950*/  UIADD3 UR17, UR17, 0x1, URZ ;  /* 0x0000000111117890 */ /* 0x000fe2000fffe03f */
[C---:B------:R-:W-:Y:S01]  /*2960*/  ISETP.GT.AND P0, PT, R16.reuse, 0x1, PT ;  /* 0x000000011000780c */ /* 0x040fe20003f04270 */
[----:B------:R-:W-:Y:S01]  /*2970*/  UIADD3 UR20, UR20, 0x1, URZ ;  /* 0x0000000114147890 */ /* 0x000fe2000fffe03f */
[----:B------:R-:W-:Y:S01]  /*2980*/  VIADD R16, R16, 0xffffffff ;  /* 0xffffffff10107836 */ /* 0x000fe20000000000 */
[----:B------:R-:W-:Y:S02]  /*2990*/  UISETP.NE.AND UP0, UPT, UR17, 0x6, UPT ;  /* 0x000000061100788c */ /* 0x000fe4000bf05270 */
[----:B------:R-:W-:Y:S02]  /*29a0*/  UISETP.NE.AND UP1, UPT, UR20, 0x6, UPT ;  /* 0x000000061400788c */ /* 0x000fe4000bf25270 */
[----:B------:R-:W-:Y:S02]  /*29b0*/  USEL UR8, URZ, 0x1, UP0 ;  /* 0x000000013f087887 */ /* 0x000fe40008000000 */
[----:B------:R-:W-:-:S02]  /*29c0*/  USEL UR17, UR17, URZ, UP0 ;  /* 0x0000003f11117287 */ /* 0x000fc40008000000 */
[----:B------:R-:W-:Y:S02]  /*29d0*/  USEL UR20, UR20, URZ, UP1 ;  /* 0x0000003f14147287 */ /* 0x000fe40008800000 */
[----:B------:R-:W-:Y:S01]  /*29e0*/  LOP3.LUT R19, R19, UR8, RZ, 0x3c, !PT ;  /* 0x0000000813137c12 */ /* 0x000fe2000f8e3cff */
[----:B------:R-:W-:Y:S01]  /*29f0*/  UMOV UR8, 0x1 ;  /* 0x0000000100087882 */ /* 0x000fe20000000000 */
[----:B------:R-:W-:Y:S08]  /*2a00*/  @P0 BRA `(.L_x_30) ;  /* 0xfffffff800080947 */ /* 0x000ff0000383ffff */
.L_x_22:
[----:B------:R-:W-:Y:S01]  /*2a10*/  UISETP.NE.AND UP0, UPT, UR6, URZ, UPT ;  /* 0x0000003f0600728c */ /* 0x000fe2000bf05270 */
[----:B01----:R-:W0:Y:S01]  /*2a20*/  LDC R16, c[0x0][0x28c] ;  /* 0x0000a300ff107b82 */ /* 0x003e220000000800 */
[----:B------:R-:W-:Y:S02]  /*2a30*/  IMAD.U32 R17, RZ, RZ, UR23 ;  /* 0x00000017ff117e24 */ /* 0x000fe4000f8e00ff */
[----:B------:R-:W-:-:S06]  /*2a40*/  USEL UR6, URZ, 0x1, !UP0 ;  /* 0x000000013f067887 */ /* 0x000fcc000c000000 */
[----:B------:R-:W-:-:S13]  /*2a50*/  ISETP.NE.AND P0, PT, RZ, UR6, PT ;  /* 0x00000006ff007c0c */ /* 0x000fda000bf05270 */
[----:B------:R-:W-:Y:S05]  /*2a60*/  @!P0 BRA `(.L_x_31) ;  /* 0x0000000400048947 */ /* 0x000fea0003800000 */
[----:B------:R-:W-:Y:S02]  /*2a70*/  WARPGROUP.DEPBAR.LE gsb0, 0x0 ;  /* 0x00008000000079c5 */ /* 0x000fe40000010000 */
[----:B------:R-:W-:Y:S01]  /*2a80*/  FADD R149, R24, R149 ;  /* 0x0000009518957221 */ /* 0x000fe20000000000 */
        /* <DEDUP_REMOVED lines=62> */
[----:B------:R-:W-:-:S07]  /*2e70*/  FADD R22, R22, R87 ;  /* 0x0000005716167221 */ /* 0x000fce0000000000 */
.L_x_31:
[----:B0-----:R-:W-:Y:S01]  /*2e80*/  ISETP.GE.AND P0, PT, R16, 0x1, PT ;  /* 0x000000011000780c */ /* 0x001fe20003f06270 */
[----:B------:R0:W-:Y:S01]  /*2e90*/  SYNCS.ARRIVE.TRANS64.A1T0 RZ, [R17+UR22], RZ ;  /* 0x000000ff11ff79a7 */ /* 0x0001e20008100016 */
[----:B------:R-:W-:-:S11]  /*2ea0*/  WARPGROUP.DEPBAR.LE gsb0, 0x0 ;  /* 0x00008000000079c5 */ /* 0x000fd60000010000 */
[----:B------:R-:W-:Y:S05]  /*2eb0*/  @!P0 BRA `(.L_x_32) ;  /* 0x0000000000388947 */ /* 0x000fea0003800000 */
[----:B------:R-:W-:-:S13]  /*2ec0*/  ISETP.NE.AND P0, PT, R146, 0x3, PT ;  /* 0x000000039200780c */ /* 0x000fda0003f05270 */
[----:B------:R-:W-:Y:S05]  /*2ed0*/  @!P0 BRA `(.L_x_33) ;  /* 0x0000000000048947 */ /* 0x000fea0003800000 */
[----:B------:R-:W-:Y:S01]  /*2ee0*/  BPT.TRAP 0x1 ;  /* 0x000000040000795c */ /* 0x000fe20000300000 */
.L_x_33:
[----:B------:R-:W-:Y:S01]  /*2ef0*/  UIADD3 UR8, UR14, UR5, URZ ;  /* 0x000000050e087290 */ /* 0x000fe2000fffe03f */
[----:B------:R-:W-:-:S03]  /*2f00*/  ISETP.GT.U32.AND P0, PT, R7, 0x1, PT ;  /* 0x000000010700780c */ /* 0x000fc60003f04070 */
[----:B------:R-:W-:-:S04]  /*2f10*/  UIMAD.WIDE.U32 UR6, UR8, -0x55555555, URZ ;  /* 0xaaaaaaab080678a5 */ /* 0x000fc8000f8e003f */
[----:B------:R-:W-:-:S04]  /*2f20*/  USHF.R.U32.HI UR6, URZ, 0x2, UR7 ;  /* 0x000000023f067899 */ /* 0x000fc80008011607 */
[----:B------:R-:W-:-:S04]  /*2f30*/  UIMAD UR8, UR6, -0x6, UR8 ;  /* 0xfffffffa060878a4 */ /* 0x000fc8000f8e0208 */
[----:B------:R-:W-:-:S04]  /*2f40*/  ULEA UR8, UR8, UR12, 0x3 ;  /* 0x0000000c08087291 */ /* 0x000fc8000f8e183f */
[----:B------:R-:W-:-:S04]  /*2f50*/  UIADD3 UR8, UR8, 0x30, URZ ;  /* 0x0000003008087890 */ /* 0x000fc8000fffe03f */
[----:B------:R-:W-:-:S09]  /*2f60*/  UPRMT UR8, URZ, 0x654, UR8 ;  /* 0x000006543f087896 */ /* 0x000fd20008000008 */
[----:B------:R-:W-:Y:S01]  /*2f70*/  SYNCS.ARRIVE.TRANS64.RED.A1T0 RZ, [UR8], RZ ;  /* 0x000000ffffff79a7 */ /* 0x000fe20008100408 */
[----:B------:R-:W-:Y:S05]  /*2f80*/  @P0 BRA `(.L_x_32) ;  /* 0x0000000000040947 */ /* 0x000fea0003800000 */
[----:B------:R-:W-:Y:S01]  /*2f90*/  BPT.TRAP 0x1 ;  /* 0x000000040000795c */ /* 0x000fe20000300000 */
.L_x_32:
[----:B------:R-:W-:Y:S01]  /*2fa0*/  SHF.L.U32 R16, R148, 0x1f, RZ ;  /* 0x0000001f94107819 */ /* 0x000fe200000006ff */
[----:B------:R-:W-:Y:S01]  /*2fb0*/  UIADD3 UR5, UR21, UR5, URZ ;  /* 0x0000000515057290 */ /* 0x000fe2000fffe03f */
[----:B------:R-:W1:Y:S01]  /*2fc0*/  LDC R32, c[0x0][0x288] ;  /* 0x0000a200ff207b82 */ /* 0x000e620000000800 */
[----:B------:R-:W-:Y:S01]  /*2fd0*/  UISETP.GE.U32.AND UP1, UPT, UR21, 0x6, UPT ;  /* 0x000000061500788c */ /* 0x000fe2000bf26070 */
[----:B------:R-:W-:Y:S01]  /*2fe0*/  IMAD.SHL.U32 R26, R11, 0x2, RZ ;  /* 0x000000020b1a7824 */ /* 0x000fe200078e00ff */
[----:B------:R-:W-:Y:S02]  /*2ff0*/  UISETP.GT.U32.AND UP0, UPT, UR5, 0x5, UPT ;  /* 0x000000050500788c */ /* 0x000fe4000bf04070 */
[----:B------:R-:W-:Y:S02]  /*3000*/  UIMAD.WIDE.U32 UR6, UR5, -0x55555555, URZ ;  /* 0xaaaaaaab050678a5 */ /* 0x000fe4000f8e003f */
[----:B------:R-:W-:Y:S01]  /*3010*/  UISETP.LT.U32.AND UP0, UPT, UR21, 0x6, UP0 ;  /* 0x000000061500788c */ /* 0x000fe20008701070 */
[----:B------:R-:W2:Y:S01]  /*3020*/  SYNCS.PHASECHK.TRANS64.TRYWAIT P0, [UR15+0x8], R16 ;  /* 0x00000810ff0075a7 */ /* 0x000ea2000800014f */
[----:B------:R-:W-:Y:S01]  /*3030*/  USHF.R.U32.HI UR6, URZ, 0x2, UR7 ;  /* 0x000000023f067899 */ /* 0x000fe20008011607 */
[----:B------:R-:W-:Y:S01]  /*3040*/  SHF.R.S32.HI R27, RZ, 0x1f, R26 ;  /* 0x0000001fff1b7819 */ /* 0x000fe2000001141a */
[----:B------:R-:W-:-:S02]  /*3050*/  USEL UR8, URZ, 0x1, !UP0 ;  /* 0x000000013f087887 */ /* 0x000fc4000c000000 */
[----:B------:R-:W-:Y:S02]  /*3060*/  UIMAD UR5, UR6, -0x6, UR5 ;  /* 0xfffffffa060578a4 */ /* 0x000fe4000f8e0205 */
[----:B------:R-:W-:-:S04]  /*3070*/  ULOP3.LUT UR4, UR4, UR8, URZ, 0x3c, !UPT ;  /* 0x0000000804047292 */ /* 0x000fc8000f8e3c3f */
[----:B------:R-:W-:Y:S01]  /*3080*/  @UP1 ULOP3.LUT UR4, UR4, 0x1, UR6, 0x78, !UPT ;  /* 0x0000000104041892 */ /* 0x000fe2000f8e7806 */
[----:B-12---:R-:W-:Y:S11]  /*3090*/  @!P0 BRA `(.L_x_34) ;  /* 0x0000006000048947 */ /* 0x006ff60003800000 */
.L_x_194:
[----:B------:R-:W-:Y:S01]  /*30a0*/  IMAD.SHL.U32 R28, R6, 0x40, RZ ;  /* 0x00000040061c7824 */ /* 0x000fe200078e00ff */
[----:B------:R-:W-:Y:S01]  /*30b0*/  ULDC UR8, c[0x0][0x284] ;  /* 0x0000a10000087ab9 */ /* 0x000fe20000000800 */
[----:B------:R-:W-:Y:S01]  /*30c0*/  IMAD.SHL.U32 R29, R5, 0x80, RZ ;  /* 0x00000080051d7824 */ /* 0x000fe200078e00ff */
[----:B------:R-:W-:Y:S01]  /*30d0*/  SHF.R.S32.HI R34, RZ, 0x1f, R4 ;  /* 0x0000001fff227819 */ /* 0x000fe20000011404 */
[----:B------:R-:W-:Y:S01]  /*30e0*/  ULDC.64 UR6, c[0x0][0x5d0] ;  /* 0x0001740000067ab9 */ /* 0x000fe20000000a00 */
[----:B------:R-:W-:Y:S01]  /*30f0*/  ISETP.GE.AND P0, PT, R28, UR8, PT ;  /* 0x000000081c007c0c */ /* 0x000fe2000bf06270 */
[----:B0-----:R-:W-:Y:S01]  /*3100*/  IMAD.WIDE.U32 R16, R4, UR6, R26 ;  /* 0x0000000604107c25 */ /* 0x001fe2000f8e001a */
[----:B------:R-:W-:Y:S02]  /*3110*/  SHF.R.S32.HI R33, RZ, 0x1f, R29 ;  /* 0x0000001fff217819 */ /* 0x000fe4000001141d */
[C---:B------:R-:W-:Y:S01]  /*3120*/  ISETP.GE.OR P0, PT, R29.reuse, R32, P0 ;  /* 0x000000201d00720c */ /* 0x040fe20000706670 */
[----:B------:R-:W-:Y:S01]  /*3130*/  IMAD R5, R34, UR6, RZ ;  /* 0x0000000622057c24 */ /* 0x000fe2000f8e02ff */
[----:B------:R-:W-:-:S03]  /*3140*/  IADD3 R16, P1, R29, R16, RZ ;  /* 0x000000101d107210 */ /* 0x000fc60007f3e0ff */
[----:B------:R-:W-:-:S05]  /*3150*/  IMAD R5, R4, UR7, R5 ;  /* 0x0000000704057c24 */ /* 0x000fca000f8e0205 */
[----:B------:R-:W-:-:S03]  /*3160*/  IADD3.X R17, R33, R17, R5, P1, !PT ;  /* 0x0000001121117210 */ /* 0x000fc60000ffe405 */
[----:B------:R-:W-:Y:S05]  /*3170*/  @P0 BRA `(.L_x_35) ;  /* 0x0000004400b80947 */ /* 0x000fea0003800000 */
[----:B------:R-:W0:Y:S01]  /*3180*/  LDC.64 R30, c[0x0][0x5c8] ;  /* 0x00017200ff1e7b82 */ /* 0x000e220000000a00 */
[----:B------:R-:W-:Y:S01]  /*3190*/  IMAD.WIDE R24, R6, 0x40, R14 ;  /* 0x0000004006187825 */ /* 0x000fe200078e020e */
[----:B------:R-:W-:Y:S01]  /*31a0*/  ULDC.64 UR6, c[0x0][0x5c0] ;  /* 0x0001700000067ab9 */ /* 0x000fe20000000a00 */
[----:B------:R-:W-:Y:S02]  /*31b0*/  BSSY B0, `(.L_x_35) ;  /* 0x000046a000007945 */ /* 0x000fe40003800000 */
[----:B------:R-:W-:-:S04]  /*31c0*/  IMAD R6, R11, -0x2, R32 ;  /* 0xfffffffe0b067824 */ /* 0x000fc800078e0220 */
[----:B------:R-:W-:Y:S02]  /*31d0*/  IMAD.IADD R6, R6, 0x1, -R29 ;  /* 0x0000000106067824 */ /* 0x000fe400078e0a1d */
[-C--:B0-----:R-:W-:Y:S02]  /*31e0*/  IMAD R5, R25, R30.reuse, RZ ;  /* 0x0000001e19057224 */ /* 0x081fe400078e02ff */
[----:B------:R-:W-:-:S04]  /*31f0*/  IMAD.WIDE.U32 R16, R24, R30, R16 ;  /* 0x0000001e18107225 */ /* 0x000fc800078e0010 */
[----:B------:R-:W-:Y:S01]  /*3200*/  IMAD R19, R24, R31, R5 ;  /* 0x0000001f18137224 */ /* 0x000fe200078e0205 */
[----:B------:R-:W-:Y:S02]  /*3210*/  LEA R5, P0, R30, R16, 0x3 ;  /* 0x000000101e057211 */ /* 0x000fe400078018ff */
[----:B------:R-:W-:Y:S01]  /*3220*/  IADD3 R18, P1, R16, UR6, RZ ;  /* 0x0000000610127c10 */ /* 0x000fe2000ff3e0ff */
[----:B------:R-:W-:Y:S01]  /*3230*/  IMAD.IADD R19, R17, 0x1, R19 ;  /* 0x0000000111137824 */ /* 0x000fe200078e0213 */
[----:B------:R-:W-:-:S04]  /*3240*/  IADD3 R16, P3, R5, UR6, RZ ;  /* 0x0000000605107c10 */ /* 0x000fc8000ff7e0ff */
[----:B------:R-:W-:Y:S01]  /*3250*/  LEA.HI.X R5, R30, R19, R31, 0x3, P0 ;  /* 0x000000131e057211 */ /* 0x000fe200000f1c1f */
[----:B------:R-:W-:Y:S01]  /*3260*/  IMAD.IADD R30, R13, 0x1, -R28 ;  /* 0x000000010d1e7824 */ /* 0x000fe200078e0a1c */
[----:B-----5:R-:W-:Y:S02]  /*3270*/  FSETP.NEU.AND P0, PT, R12, RZ, PT ;  /* 0x000000ff0c00720b */ /* 0x020fe40003f0d000 */
[----:B------:R-:W-:Y:S02]  /*3280*/  IADD3.X R19, R19, UR7, RZ, P1, !PT ;  /* 0x0000000713137c10 */ /* 0x000fe40008ffe4ff */
[----:B------:R-:W-:-:S09]  /*3290*/  IADD3.X R17, R5, UR7, RZ, P3, !PT ;  /* 0x0000000705117c10 */ /* 0x000fd20009ffe4ff */
[----:B------:R-:W-:Y:S05]  /*32a0*/  @!P0 BRA `(.L_x_36) ;  /* 0x0000003400608947 */ /* 0x000fea0003800000 */
[----:B------:R-:W-:Y:S01]  /*32b0*/  ULDC.64 UR6, c[0x0][0x5b8] ;  /* 0x00016e0000067ab9 */ /* 0x000fe20000000a00 */
[----:B------:R-:W-:Y:S01]  /*32c0*/  ULDC.64 UR8, c[0x0][0x5a8] ;  /* 0x00016a0000087ab9 */ /* 0x000fe20000000a00 */
[----:B------:R-:W-:Y:S01]  /*32d0*/  IMAD.WIDE.U32 R26, R4, UR6, R26 ;  /* 0x00000006041a7c25 */ /* 0x000fe2000f8e001a */
[----:B------:R-:W-:Y:S01]  /*32e0*/  BSSY B1, `(.L_x_37) ;  /* 0x0000010000017945 */ /* 0x000fe20003800000 */
[----:B------:R-:W-:Y:S02]  /*32f0*/  PRMT R28, RZ, 0x7610, R28 ;  /* 0x00007610ff1c7816 */ /* 0x000fe4000000001c */
[----:B------:R-:W-:Y:S01]  /*3300*/  IMAD R5, R34, UR6, RZ ;  /* 0x0000000622057c24 */ /* 0x000fe2000f8e02ff */
[----:B------:R-:W-:-:S03]  /*3310*/  IADD3 R26, P0, R29, R26, RZ ;  /* 0x0000001a1d1a7210 */ /* 0x000fc60007f1e0ff */
[----:B------:R-:W-:Y:S01]  /*3320*/  IMAD R5, R4, UR7, R5 ;  /* 0x0000000704057c24 */ /* 0x000fe2000f8e0205 */
[----:B------:R-:W-:Y:S02]  /*3330*/  ULDC.64 UR6, c[0x0][0x5b0] ;  /* 0x00016c0000067ab9 */ /* 0x000fe40000000a00 */
[----:B------:R-:W-:Y:S02]  /*3340*/  IMAD R29, R25, UR6, RZ ;  /* 0x00000006191d7c24 */ /* 0x000fe4000f8e02ff */
[----:B------:R-:W-:Y:S02]  /*3350*/  IADD3.X R27, R33, R27, R5, P0, !PT ;  /* 0x0000001b211b7210 */ /* 0x000fe400007fe405 */
[----:B------:R-:W-:Y:S01]  /*3360*/  ISETP.GE.AND P0, PT, R30, 0x1, PT ;  /* 0x000000011e00780c */ /* 0x000fe20003f06270 */
[C---:B------:R-:W-:Y:S02]  /*3370*/  IMAD R29, R24.reuse, UR7, R29 ;  /* 0x00000007181d7c24 */ /* 0x040fe4000f8e021d */
[----:B------:R-:W-:Y:S01]  /*3380*/  IMAD.WIDE.U32 R4, R24, UR6, R26 ;  /* 0x0000000618047c25 */ /* 0x000fe2000f8e001a */
[----:B------:R-:W-:-:S02]  /*3390*/  ISETP.LT.OR P4, PT, R6, 0x1, !P0 ;  /* 0x000000010600780c */ /* 0x000fc40004781670 */
[----:B------:R-:W-:-:S04]  /*33a0*/  IADD3 R4, P1, R4, UR8, RZ ;  /* 0x0000000804047c10 */ /* 0x000fc8000ff3e0ff */
[----:B------:R-:W-:-:S07]  /*33b0*/  IADD3.X R5, R5, UR9, R29, P1, !PT ;  /* 0x0000000905057c10 */ /* 0x000fce0008ffe41d */
[----:B------:R-:W-:Y:S05]  /*33c0*/  @P4 BRA `(.L_x_38) ;  /* 0x0000000000044947 */ /* 0x000fea0003800000 */
[----:B------:R0:W5:Y:S02]  /*33d0*/  LDG.E.U8 R28, desc[UR18][R4.64] ;  /* 0x00000012041c7981 */ /* 0x000164000c1e1100 */
.L_x_38:
[----:B------:R-:W-:Y:S05]  /*33e0*/  BSYNC B1 ;  /* 0x0000000000017941 */ /* 0x000fea0003800000 */
.L_x_37:
[----:B-----5:R-:W-:Y:S01]  /*33f0*/  LOP3.LUT R28, R28, 0xff, RZ, 0xc0, !PT ;  /* 0x000000ff1c1c7812 */ /* 0x020fe200078ec0ff */
[----:B------:R-:W-:Y:S01]  /*3400*/  BSSY B1, `(.L_x_39) ;  /* 0x000000b000017945 */ /* 0x000fe20003800000 */
[----:B------:R-:W-:Y:S02]  /*3410*/  ISETP.LT.OR P3, PT, R6, 0x2, !P0 ;  /* 0x000000020600780c */ /* 0x000fe40004761670 */
[----:B------:R-:W-:-:S05]  /*3420*/  F2FP.F16.E5M2.UNPACK_B R28, R28 ;  /* 0x0000001cff1c723e */ /* 0x000fca00020004ff */
[----:B------:R-:W-:-:S05]  /*3430*/  HADD2.F32 R29, -RZ, R28.H0_H0 ;  /* 0x2000001cff1d7230 */ /* 0x000fca0000004100 */
[----:B------:R-:W-:-:S04]  /*3440*/  FMUL R28, R29, R12 ;  /* 0x0000000c1d1c7220 */ /* 0x000fc80000400000 */
[----:B------:R-:W-:-:S05]  /*3450*/  FFMA R28, R149, R10, R28 ;  /* 0x0000000a951c7223 */ /* 0x000fca000000001c */
[----:B------:R-:W-:Y:S02]  /*3460*/  F2FP.SATFINITE.E5M2.F32.PACK_AB_MERGE_C R29, RZ, R28, RZ ;  /* 0x0000001cff1d723e */ /* 0x000fe400048060ff */
[----:B------:R-:W-:-:S03]  /*3470*/  PRMT R28, RZ, 0x7610, R28 ;  /* 0x00007610ff1c7816 */ /* 0x000fc6000000001c */
[----:B------:R1:W-:Y:S01]  /*3480*/  @!P4 STG.E.U8 desc[UR18][R18.64], R29 ;  /* 0x0000001d1200c986 */ /* 0x0003e2000c101112 */
[----:B------:R-:W-:Y:S05]  /*3490*/  @P3 BRA `(.L_x_40) ;  /* 0x0000000000043947 */ /* 0x000fea0003800000 */
[----:B------:R2:W5:Y:S02]  /*34a0*/  LDG.E.U8 R28, desc[UR18][R4.64+0x1] ;  /* 0x00000112041c7981 */ /* 0x000564000c1e1100 */
.L_x_40:
[----:B------:R-:W-:Y:S05]  /*34b0*/  BSYNC B1 ;  /* 0x0000000000017941 */ /* 0x000fea0003800000 */
.L_x_39:
[----:B-----5:R-:W-:Y:S01]  /*34c0*/  LOP3.LUT R28, R28, 0xff, RZ, 0xc0, !PT ;  /* 0x000000ff1c1c7812 */ /* 0x020fe200078ec0ff */
[----:B------:R-:W-:Y:S01]  /*34d0*/  BSSY B1, `(.L_x_41) ;  /* 0x0000013000017945 */ /* 0x000fe20003800000 */
[----:B------:R-:W-:Y:S02]  /*34e0*/  IADD3 R31, P1, R24, 0x8, RZ ;  /* 0x00000008181f7810 */ /* 0x000fe40007f3e0ff */
[----:B------:R-:W-:-:S03]  /*34f0*/  F2FP.F16.E5M2.UNPACK_B R28, R28 ;  /* 0x0000001cff1c723e */ /* 0x000fc600020004ff */
[----:B------:R-:W-:Y:S01]  /*3500*/  IMAD.X R24, RZ, RZ, R25, P1 ;  /* 0x000000ffff187224 */ /* 0x000fe200008e0619 */
[----:B------:R-:W-:Y:S01]  /*3510*/  ISETP.GE.AND P1, PT, R30, 0x9, PT ;  /* 0x000000091e00780c */ /* 0x000fe20003f26270 */
[----:B-1----:R-:W-:Y:S02]  /*3520*/  HADD2.F32 R29, -RZ, R28.H0_H0 ;  /* 0x2000001cff1d7230 */ /* 0x002fe40000004100 */
[----:B------:R-:W-:Y:S01]  /*3530*/  IMAD R24, R24, UR6, RZ ;  /* 0x0000000618187c24 */ /* 0x000fe2000f8e02ff */
[----:B------:R-:W-:Y:S01]  /*3540*/  ISETP.LT.OR P5, PT, R6, 0x1, !P1 ;  /* 0x000000010600780c */ /* 0x000fe20004fa1670 */
[----:B------:R-:W-:-:S04]  /*3550*/  IMAD.WIDE.U32 R26, R31, UR6, R26 ;  /* 0x000000061f1a7c25 */ /* 0x000fc8000f8e001a */
[----:B------:R-:W-:Y:S01]  /*3560*/  FMUL R29, R29, R12 ;  /* 0x0000000c1d1d7220 */ /* 0x000fe20000400000 */
[----:B------:R-:W-:-:S03]  /*3570*/  IMAD R31, R31, UR7, R24 ;  /* 0x000000071f1f7c24 */ /* 0x000fc6000f8e0218 */
[----:B------:R-:W-:Y:S01]  /*3580*/  FFMA R29, R144, R10, R29 ;  /* 0x0000000a901d7223 */ /* 0x000fe2000000001d */
[----:B------:R-:W-:Y:S02]  /*3590*/  IADD3 R24, P4, R26, UR8, RZ ;  /* 0x000000081a187c10 */ /* 0x000fe4000ff9e0ff */
[----:B------:R-:W-:Y:S02]  /*35a0*/  PRMT R26, RZ, 0x7610, R26 ;  /* 0x00007610ff1a7816 */ /* 0x000fe4000000001a */
[----:B------:R-:W-:Y:S02]  /*35b0*/  F2FP.SATFINITE.E5M2.F32.PACK_AB_MERGE_C R29, RZ, R29, RZ ;  /* 0x0000001dff1d723e */ /* 0x000fe400048060ff */
[----:B------:R-:W-:-:S03]  /*35c0*/  IADD3.X R25, R27, UR9, R31, P4, !PT ;  /* 0x000000091b197c10 */ /* 0x000fc6000a7fe41f */
[----:B------:R1:W-:Y:S01]  /*35d0*/  @!P3 STG.E.U8 desc[UR18][R18.64+0x1], R29 ;  /* 0x0000011d1200b986 */ /* 0x0003e2000c101112 */
[----:B------:R-:W-:Y:S05]  /*35e0*/  @P5 BRA `(.L_x_42) ;  /* 0x0000000000045947 */ /* 0x000fea0003800000 */
[----:B------:R3:W5:Y:S02]  /*35f0*/  LDG.E.U8 R26, desc[UR18][R24.64] ;  /* 0x00000012181a7981 */ /* 0x000764000c1e1100 */
.L_x_42:
[----:B------:R-:W-:Y:S05]  /*3600*/  BSYNC B1 ;  /* 0x0000000000017941 */ /* 0x000fea0003800000 */
.L_x_41:
        /* <DEDUP_REMOVED lines=12> */
.L_x_44:
[----:B------:R-:W-:Y:S05]  /*36d0*/  BSYNC B1 ;  /* 0x0000000000017941 */ /* 0x000fea0003800000 */
.L_x_43:
[----:B-----5:R-:W-:Y:S01]  /*36e0*/  LOP3.LUT R26, R26, 0xff, RZ, 0xc0, !PT ;  /* 0x000000ff1a1a7812 */ /* 0x020fe200078ec0ff */
[----:B------:R-:W-:Y:S01]  /*36f0*/  BSSY B1, `(.L_x_45) ;  /* 0x000000b000017945 */ /* 0x000fe20003800000 */
[----:B------:R-:W-:Y:S02]  /*3700*/  ISETP.LT.OR P4, PT, R6, 0x9, !P0 ;  /* 0x000000090600780c */ /* 0x000fe40004781670 */
[----:B------:R-:W-:-:S05]  /*3710*/  F2FP.F16.E5M2.UNPACK_B R26, R26 ;  /* 0x0000001aff1a723e */ /* 0x000fca00020004ff */
[----:B----4-:R-:W-:Y:S01]  /*3720*/  HADD2.F32 R27, -RZ, R26.H0_H0 ;  /* 0x2000001aff1b7230 */ /* 0x010fe20000004100 */
[----:B------:R-:W-:-:S04]  /*3730*/  PRMT R26, RZ, 0x7610, R26 ;  /* 0x00007610ff1a7816 */ /* 0x000fc8000000001a */
[----:B------:R-:W-:-:S04]  /*3740*/  FMUL R27, R27, R12 ;  /* 0x0000000c1b1b7220 */ /* 0x000fc80000400000 */
[----:B------:R-:W-:-:S05]  /*3750*/  FFMA R27, R142, R10, R27 ;  /* 0x0000000a8e1b7223 */ /* 0x000fca000000001b */
[----:B------:R-:W-:-:S05]  /*3760*/  F2FP.SATFINITE.E5M2.F32.PACK_AB_MERGE_C R27, RZ, R27, RZ ;  /* 0x0000001bff1b723e */ /* 0x000fca00048060ff */
[----:B------:R4:W-:Y:S01]  /*3770*/  @!P3 STG.E.U8 desc[UR18][R16.64+0x1], R27 ;  /* 0x0000011b1000b986 */ /* 0x0009e2000c101112 */
[----:B------:R-:W-:Y:S05]  /*3780*/  @P4 BRA `(.L_x_46) ;  /* 0x0000000000044947 */ /* 0x000fea0003800000 */
[----:B------:R0:W5:Y:S02]  /*3790*/  LDG.E.U8 R26, desc[UR18][R4.64+0x8] ;  /* 0x00000812041a7981 */ /* 0x000164000c1e1100 */
.L_x_46:
[----:B------:R-:W-:Y:S05]  /*37a0*/  BSYNC B1 ;  /* 0x0000000000017941 */ /* 0x000fea0003800000 */
.L_x_45:
[----:B-----5:R-:W-:Y:S01]  /*37b0*/  LOP3.LUT R26, R26, 0xff, RZ, 0xc0, !PT ;  /* 0x000000ff1a1a7812 */ /* 0x020fe200078ec0ff */
[----:B------:R-:W-:Y:S01]  /*37c0*/  BSSY B1, `(.L_x_47) ;  /* 0x000000b000017945 */ /* 0x000fe20003800000 */
[----:B------:R-:W-:Y:S02]  /*37d0*/  ISETP.LT.OR P3, PT, R6, 0xa, !P0 ;  /* 0x0000000a0600780c */ /* 0x000fe40004761670 */
[----:B------:R-:W-:-:S05]  /*37e0*/  F2FP.F16.E5M2.UNPACK_B R26, R26 ;  /* 0x0000001aff1a723e */ /* 0x000fca00020004ff */
[----:B----4-:R-:W-:-:S05]  /*37f0*/  HADD2.F32 R27, -RZ, R26.H0_H0 ;  /* 0x2000001aff1b7230 */ /* 0x010fca0000004100 */
[----:B------:R-:W-:-:S04]  /*3800*/  FMUL R26, R27, R12 ;  /* 0x0000000c1b1a7220 */ /* 0x000fc80000400000 */
[----:B------:R-:W-:-:S05]  /*3810*/  FFMA R26, R145, R10, R26 ;  /* 0x0000000a911a7223 */ /* 0x000fca000000001a */
[----:B------:R-:W-:Y:S02]  /*3820*/  F2FP.SATFINITE.E5M2.F32.PACK_AB_MERGE_C R27, RZ, R26, RZ ;  /* 0x0000001aff1b723e */ /* 0x000fe400048060ff */
[----:B------:R-:W-:-:S03]  /*3830*/  PRMT R26, RZ, 0x7610, R26 ;  /* 0x00007610ff1a7816 */ /* 0x000fc6000000001a */
[----:B------:R4:W-:Y:S01]  /*3840*/  @!P4 STG.E.U8 desc[UR18][R18.64+0x8], R27 ;  /* 0x0000081b1200c986 */ /* 0x0009e2000c101112 */
[----:B------:R-:W-:Y:S05]  /*3850*/  @P3 BRA `(.L_x_48) ;  /* 0x0000000000043947 */ /* 0x000fea0003800000 */
[----:B------:R0:W5:Y:S02]  /*3860*/  LDG.E.U8 R26, desc[UR18][R4.64+0x9] ;  /* 0x00000912041a7981 */ /* 0x000164000c1e1100 */
.L_x_48:
[----:B------:R-:W-:Y:S05]  /*3870*/  BSYNC B1 ;  /* 0x0000000000017941 */ /* 0x000fea0003800000 */
.L_x_47:
        /* <DEDUP_REMOVED lines=12> */
.L_x_50:
[----:B------:R-:W-:Y:S05]  /*3940*/  BSYNC B1 ;  /* 0x0000000000017941 */ /* 0x000fea0003800000 */
.L_x_49:
        /* <DEDUP_REMOVED lines=12> */
.L_x_52:
[----:B------:R-:W-:Y:S05]  /*3a10*/  BSYNC B1 ;  /* 0x0000000000017941 */ /* 0x000fea0003800000 */
.L_x_51:
        /* <DEDUP_REMOVED lines=12> */
.L_x_54:
[----:B------:R-:W-:Y:S05]  /*3ae0*/  BSYNC B1 ;  /* 0x0000000000017941 */ /* 0x000fea0003800000 */
.L_x_53:
        /* <DEDUP_REMOVED lines=12> */
.L_x_56:
[----:B------:R-:W-:Y:S05]  /*3bb0*/  BSYNC B1 ;  /* 0x0000000000017941 */ /* 0x000fea0003800000 */
.L_x_55:
        /* <DEDUP_REMOVED lines=12> */
.L_x_58:
[----:B------:R-:W-:Y:S05]  /*3c80*/  BSYNC B1 ;  /* 0x0000000000017941 */ /* 0x000fea0003800000 */
.L_x_57:
        /* <DEDUP_REMOVED lines=12> */
.L_x_60:
[----:B------:R-:W-:Y:S05]  /*3d50*/  BSYNC B1 ;  /* 0x0000000000017941 */ /* 0x000fea0003800000 */
.L_x_59:
        /* <DEDUP_REMOVED lines=12> */
.L_x_62:
[----:B------:R-:W-:Y:S05]  /*3e20*/  BSYNC B1 ;  /* 0x0000000000017941 */ /* 0x000fea0003800000 */
.L_x_61:
        /* <DEDUP_REMOVED lines=12> */
.L_x_64:
[----:B------:R-:W-:Y:S05]  /*3ef0*/  BSYNC B1 ;  /* 0x0000000000017941 */ /* 0x000fea0003800000 */
.L_x_63:
        /* <DEDUP_REMOVED lines=12> */
.L_x_66:
[----:B------:R-:W-:Y:S05]  /*3fc0*/  BSYNC B1 ;  /* 0x0000000000017941 */ /* 0x000fea0003800000 */
.L_x_65:
        /* <DEDUP_REMOVED lines=12> */
.L_x_68:
[----:B------:R-:W-:Y:S05]  /*4090*/  BSYNC B1 ;  /* 0x0000000000017941 */ /* 0x000fea0003800000 */
.L_x_67:
        /* <DEDUP_REMOVED lines=12> */
.L_x_70:
[----:B------:R-:W-:Y:S05]  /*4160*/  BSYNC B1 ;  /* 0x0000000000017941 */ /* 0x000fea0003800000 */
.L_x_69:
        /* <DEDUP_REMOVED lines=12> */
.L_x_72:
[----:B------:R-:W-:Y:S05]  /*4230*/  BSYNC B1 ;  /* 0x0000000000017941 */ /* 0x000fea0003800000 */
.L_x_71:
        /* <DEDUP_REMOVED lines=12> */
.L_x_74:
[----:B------:R-:W-:Y:S05]  /*4300*/  BSYNC B1 ;  /* 0x0000000000017941 */ /* 0x000fea0003800000 */
.L_x_73:
        /* <DEDUP_REMOVED lines=12> */
.L_x_76:
[----:B------:R-:W-:Y:S05]  /*43d0*/  BSYNC B1 ;  /* 0x0000000000017941 */ /* 0x000fea0003800000 */
.L_x_75:
        /* <DEDUP_REMOVED lines=12> */
.L_x_78:
[----:B------:R-:W-:Y:S05]  /*44a0*/  BSYNC B1 ;  /* 0x0000000000017941 */ /* 0x000fea0003800000 */
.L_x_77:
        /* <DEDUP_REMOVED lines=12> */
.L_x_80:
[----:B------:R-:W-:Y:S05]  /*4570*/  BSYNC B1 ;  /* 0x0000000000017941 */ /* 0x000fea0003800000 */
.L_x_79:
        /* <DEDUP_REMOVED lines=12> */
.L_x_82:
[----:B------:R-:W-:Y:S05]  /*4640*/  BSYNC B1 ;  /* 0x0000000000017941 */ /* 0x000fea0003800000 */
.L_x_81:
        /* <DEDUP_REMOVED lines=12> */
.L_x_84:
[----:B------:R-:W-:Y:S05]  /*4710*/  BSYNC B1 ;  /* 0x0000000000017941 */ /* 0x000fea0003800000 */
.L_x_83:
        /* <DEDUP_REMOVED lines=12> */
.L_x_86:
[----:B------:R-:W-:Y:S05]  /*47e0*/  BSYNC B1 ;  /* 0x0000000000017941 */ /* 0x000fea0003800000 */
.L_x_85:
        /* <DEDUP_REMOVED lines=12> */
.L_x_88:
[----:B------:R-:W-:Y:S05]  /*48b0*/  BSYNC B1 ;  /* 0x0000000000017941 */ /* 0x000fea0003800000 */
.L_x_87:
        /* <DEDUP_REMOVED lines=12> */
.L_x_90:
[----:B------:R-:W-:Y:S05]  /*4980*/  BSYNC B1 ;  /* 0x0000000000017941 */ /* 0x000fea0003800000 */
.L_x_89:
        /* <DEDUP_REMOVED lines=12> */
.L_x_92:
[----:B------:R-:W-:Y:S05]  /*4a50*/  BSYNC B1 ;  /* 0x0000000000017941 */ /* 0x000fea0003800000 */
.L_x_91:
        /* <DEDUP_REMOVED lines=12> */
.L_x_94:
[----:B------:R-:W-:Y:S05]  /*4b20*/  BSYNC B1 ;  /* 0x0000000000017941 */ /* 0x000fea0003800000 */
.L_x_93:
        /* <DEDUP_REMOVED lines=12> */
.L_x_96:
[----:B------:R-:W-:Y:S05]  /*4bf0*/  BSYNC B1 ;  /* 0x0000000000017941 */ /* 0x000fea0003800000 */
.L_x_95:
        /* <DEDUP_REMOVED lines=12> */
.L_x_98:
[----:B------:R-:W-:Y:S05]  /*4cc0*/  BSYNC B1 ;  /* 0x0000000000017941 */ /* 0x000fea0003800000 */
.L_x_97:
        /* <DEDUP_REMOVED lines=12> */
.L_x_100:
[----:B------:R-:W-:Y:S05]  /*4d90*/  BSYNC B1 ;  /* 0x0000000000017941 */ /* 0x000fea0003800000 */
.L_x_99:
        /* <DEDUP_REMOVED lines=12> */
.L_x_102:
[----:B------:R-:W-:Y:S05]  /*4e60*/  BSYNC B1 ;  /* 0x0000000000017941 */ /* 0x000fea0003800000 */
.L_x_101:
        /* <DEDUP_REMOVED lines=12> */
.L_x_104:
[----:B------:R-:W-:Y:S05]  /*4f30*/  BSYNC B1 ;  /* 0x0000000000017941 */ /* 0x000fea0003800000 */
.L_x_103:
        /* <DEDUP_REMOVED lines=12> */
.L_x_106:
[----:B------:R-:W-:Y:S05]  /*5000*/  BSYNC B1 ;  /* 0x0000000000017941 */ /* 0x000fea0003800000 */
.L_x_105:
        /* <DEDUP_REMOVED lines=12> */
.L_x_108:
[----:B------:R-:W-:Y:S05]  /*50d0*/  BSYNC B1 ;  /* 0x0000000000017941 */ /* 0x000fea0003800000 */
.L_x_107:
        /* <DEDUP_REMOVED lines=12> */
.L_x_110:
[----:B------:R-:W-:Y:S05]  /*51a0*/  BSYNC B1 ;  /* 0x0000000000017941 */ /* 0x000fea0003800000 */
.L_x_109:
        /* <DEDUP_REMOVED lines=12> */
.L_x_112:
[----:B------:R-:W-:Y:S05]  /*5270*/  BSYNC B1 ;  /* 0x0000000000017941 */ /* 0x000fea0003800000 */
.L_x_111:
        /* <DEDUP_REMOVED lines=12> */
.L_x_114:
[----:B------:R-:W-:Y:S05]  /*5340*/  BSYNC B1 ;  /* 0x0000000000017941 */ /* 0x000fea0003800000 */
.L_x_113:
        /* <DEDUP_REMOVED lines=12> */
.L_x_116:
[----:B------:R-:W-:Y:S05]  /*5410*/  BSYNC B1 ;  /* 0x0000000000017941 */ /* 0x000fea0003800000 */
.L_x_115:
        /* <DEDUP_REMOVED lines=12> */
.L_x_118:
[----:B------:R-:W-:Y:S05]  /*54e0*/  BSYNC B1 ;  /* 0x0000000000017941 */ /* 0x000fea0003800000 */
.L_x_117:
        /* <DEDUP_REMOVED lines=12> */
.L_x_120:
[----:B------:R-:W-:Y:S05]  /*55b0*/  BSYNC B1 ;  /* 0x0000000000017941 */ /* 0x000fea0003800000 */
.L_x_119:
        /* <DEDUP_REMOVED lines=12> */
.L_x_122:
[----:B------:R-:W-:Y:S05]  /*5680*/  BSYNC B1 ;  /* 0x0000000000017941 */ /* 0x000fea0003800000 */
.L_x_121:
        /* <DEDUP_REMOVED lines=12> */
.L_x_124:
[----:B------:R-:W-:Y:S05]  /*5750*/  BSYNC B1 ;  /* 0x0000000000017941 */ /* 0x000fea0003800000 */
.L_x_123:
        /* <DEDUP_REMOVED lines=12> */
.L_x_126:
[----:B------:R-:W-:Y:S05]  /*5820*/  BSYNC B1 ;  /* 0x0000000000017941 */ /* 0x000fea0003800000 */
.L_x_125:
        /* <DEDUP_REMOVED lines=12> */
.L_x_128:
[----:B------:R-:W-:Y:S05]  /*58f0*/  BSYNC B1 ;  /* 0x0000000000017941 */ /* 0x000fea0003800000 */
.L_x_127:
        /* <DEDUP_REMOVED lines=12> */
.L_x_130:
[----:B------:R-:W-:Y:S05]  /*59c0*/  BSYNC B1 ;  /* 0x0000000000017941 */ /* 0x000fea0003800000 */
.L_x_129:
        /* <DEDUP_REMOVED lines=12> */
.L_x_132:
[----:B------:R-:W-:Y:S05]  /*5a90*/  BSYNC B1 ;  /* 0x0000000000017941 */ /* 0x000fea0003800000 */
.L_x_131:
        /* <DEDUP_REMOVED lines=12> */
.L_x_134:
[----:B------:R-:W-:Y:S05]  /*5b60*/  BSYNC B1 ;  /* 0x0000000000017941 */ /* 0x000fea0003800000 */
.L_x_133:
        /* <DEDUP_REMOVED lines=12> */
.L_x_136:
[----:B------:R-:W-:Y:S05]  /*5c30*/  BSYNC B1 ;  /* 0x0000000000017941 */ /* 0x000fea0003800000 */
.L_x_135:
        /* <DEDUP_REMOVED lines=12> */
.L_x_138:
[----:B------:R-:W-:Y:S05]  /*5d00*/  BSYNC B1 ;  /* 0x0000000000017941 */ /* 0x000fea0003800000 */
.L_x_137:
        /* <DEDUP_REMOVED lines=12> */
.L_x_140:
[----:B------:R-:W-:Y:S05]  /*5dd0*/  BSYNC B1 ;  /* 0x0000000000017941 */ /* 0x000fea0003800000 */
.L_x_139:
        /* <DEDUP_REMOVED lines=12> */
.L_x_142:
[----:B------:R-:W-:Y:S05]  /*5ea0*/  BSYNC B1 ;  /* 0x0000000000017941 */ /* 0x000fea0003800000 */
.L_x_141:
        /* <DEDUP_REMOVED lines=12> */
.L_x_144:
[----:B------:R-:W-:Y:S05]  /*5f70*/  BSYNC B1 ;  /* 0x0000000000017941 */ /* 0x000fea0003800000 */
.L_x_143:
        /* <DEDUP_REMOVED lines=12> */
.L_x_146:
[----:B------:R-:W-:Y:S05]  /*6040*/  BSYNC B1 ;  /* 0x0000000000017941 */ /* 0x000fea0003800000 */
.L_x_145:
        /* <DEDUP_REMOVED lines=12> */
.L_x_148:
[----:B------:R-:W-:Y:S05]  /*6110*/  BSYNC B1 ;  /* 0x0000000000017941 */ /* 0x000fea0003800000 */
.L_x_147:
        /* <DEDUP_REMOVED lines=12> */
.L_x_150:
[----:B------:R-:W-:Y:S05]  /*61e0*/  BSYNC B1 ;  /* 0x0000000000017941 */ /* 0x000fea0003800000 */
.L_x_149:
        /* <DEDUP_REMOVED lines=12> */
.L_x_152:
[----:B------:R-:W-:Y:S05]  /*62b0*/  BSYNC B1 ;  /* 0x0000000000017941 */ /* 0x000fea0003800000 */
.L_x_151:
        /* <DEDUP_REMOVED lines=12> */
.L_x_154:
[----:B------:R-:W-:Y:S05]  /*6380*/  BSYNC B1 ;  /* 0x0000000000017941 */ /* 0x000fea0003800000 */
.L_x_153:
        /* <DEDUP_REMOVED lines=12> */
.L_x_156:
[----:B------:R-:W-:Y:S05]  /*6450*/  BSYNC B1 ;  /* 0x0000000000017941 */ /* 0x000fea0003800000 */
.L_x_155:
        /* <DEDUP_REMOVED lines=12> */
.L_x_158:
[----:B------:R-:W-:Y:S05]  /*6520*/  BSYNC B1 ;  /* 0x0000000000017941 */ /* 0x000fea0003800000 */
.L_x_157:
[----:B-----5:R-:W-:Y:S01]  /*6530*/  LOP3.LUT R26, R26, 0xff, RZ, 0xc0, !PT ;  /* 0x000000ff1a1a7812 */ /* 0x020fe200078ec0ff */
[----:B------:R-:W-:Y:S01]  /*6540*/  BSSY B1, `(.L_x_159) ;  /* 0x000000b000017945 */ /* 0x000fe20003800000 */
[----:B------:R-:W-:Y:S02]  /*6550*/  ISETP.LT.OR P0, PT, R6, 0x7a, !P0 ;  /* 0x0000007a0600780c */ /* 0x000fe40004701670 */
[----:B------:R-:W-:-:S05]  /*6560*/  F2FP.F16.E5M2.UNPACK_B R26, R26 ;  /* 0x0000001aff1a723e */ /* 0x000fca00020004ff */
[----:B----4-:R-:W-:-:S05]  /*6570*/  HADD2.F32 R27, -RZ, R26.H0_H0 ;  /* 0x2000001aff1b7230 */ /* 0x010fca0000004100 */
[----:B------:R-:W-:-:S04]  /*6580*/  FMUL R26, R27, R12 ;  /* 0x0000000c1b1a7220 */ /* 0x000fc80000400000 */
[----:B------:R-:W-:Y:S01]  /*6590*/  FFMA R26, R21, R10, R26 ;  /* 0x0000000a151a7223 */ /* 0x000fe2000000001a */
[----:B------:R-:W-:-:S04]  /*65a0*/  PRMT R21, RZ, 0x7610, R21 ;  /* 0x00007610ff157816 */ /* 0x000fc80000000015 */
[----:B------:R-:W-:-:S05]  /*65b0*/  F2FP.SATFINITE.E5M2.F32.PACK_AB_MERGE_C R27, RZ, R26, RZ ;  /* 0x0000001aff1b723e */ /* 0x000fca00048060ff */
[----:B------:R4:W-:Y:S01]  /*65c0*/  @!P4 STG.E.U8 desc[UR18][R18.64+0x78], R27 ;  /* 0x0000781b1200c986 */ /* 0x0009e2000c101112 */
[----:B------:R-:W-:Y:S05]  /*65d0*/  @P0 BRA `(.L_x_160) ;  /* 0x0000000000040947 */ /* 0x000fea0003800000 */
[----:B------:R0:W5:Y:S02]  /*65e0*/  LDG.E.U8 R21, desc[UR18][R4.64+0x79] ;  /* 0x0000791204157981 */ /* 0x000164000c1e1100 */
.L_x_160:
[----:B------:R-:W-:Y:S05]  /*65f0*/  BSYNC B1 ;  /* 0x0000000000017941 */ /* 0x000fea0003800000 */
.L_x_159:
[----:B-----5:R-:W-:Y:S01]  /*6600*/  LOP3.LUT R21, R21, 0xff, RZ, 0xc0, !PT ;  /* 0x000000ff15157812 */ /* 0x020fe200078ec0ff */
[----:B------:R-:W-:Y:S01]  /*6610*/  BSSY B1, `(.L_x_161) ;  /* 0x000000b000017945 */ /* 0x000fe20003800000 */
[----:B------:R-:W-:Y:S02]  /*6620*/  ISETP.LT.OR P3, PT, R6, 0x79, !P1 ;  /* 0x000000790600780c */ /* 0x000fe40004f61670 */
[----:B------:R-:W-:Y:S02]  /*6630*/  F2FP.F16.E5M2.UNPACK_B R21, R21 ;  /* 0x00000015ff15723e */ /* 0x000fe400020004ff */
[----:B0-2---:R-:W-:-:S03]  /*6640*/  PRMT R4, RZ, 0x7610, R4 ;  /* 0x00007610ff047816 */ /* 0x005fc60000000004 */
[----:B------:R-:W-:-:S05]  /*6650*/  HADD2.F32 R21, -RZ, R21.H0_H0 ;  /* 0x20000015ff157230 */ /* 0x000fca0000004100 */
[----:B------:R-:W-:-:S04]  /*6660*/  FMUL R21, R21, R12 ;  /* 0x0000000c15157220 */ /* 0x000fc80000400000 */
[----:B------:R-:W-:-:S05]  /*6670*/  FFMA R21, R20, R10, R21 ;  /* 0x0000000a14157223 */ /* 0x000fca0000000015 */
[----:B------:R-:W-:-:S05]  /*6680*/  F2FP.SATFINITE.E5M2.F32.PACK_AB_MERGE_C R21, RZ, R21, RZ ;  /* 0x00000015ff15723e */ /* 0x000fca00048060ff */
[----:B------:R0:W-:Y:S01]  /*6690*/  @!P0 STG.E.U8 desc[UR18][R18.64+0x79], R21 ;  /* 0x0000791512008986 */ /* 0x0001e2000c101112 */
[----:B------:R-:W-:Y:S05]  /*66a0*/  @P3 BRA `(.L_x_162) ;  /* 0x0000000000043947 */ /* 0x000fea0003800000 */
[----:B------:R2:W5:Y:S02]  /*66b0*/  LDG.E.U8 R4, desc[UR18][R24.64+0x78] ;  /* 0x0000781218047981 */ /* 0x000564000c1e1100 */
.L_x_162:
[----:B------:R-:W-:Y:S05]  /*66c0*/  BSYNC B1 ;  /* 0x0000000000017941 */ /* 0x000fea0003800000 */
.L_x_161:
        /* <DEDUP_REMOVED lines=12> */
.L_x_164:
[----:B------:R-:W-:Y:S05]  /*6790*/  BSYNC B1 ;  /* 0x0000000000017941 */ /* 0x000fea0003800000 */
.L_x_163:
[----:B------:R-:W-:Y:S05]  /*67a0*/  @P1 BRA `(.L_x_165) ;  /* 0x0000001000281947 */ /* 0x000fea0003800000 */
[----:B-----5:R-:W-:-:S04]  /*67b0*/  LOP3.LUT R4, R4, 0xff, RZ, 0xc0, !PT ;  /* 0x000000ff04047812 */ /* 0x020fc800078ec0ff */
[----:B------:R-:W-:-:S05]  /*67c0*/  F2FP.F16.E5M2.UNPACK_B R4, R4 ;  /* 0x00000004ff04723e */ /* 0x000fca00020004ff */
[----:B0-----:R-:W-:-:S05]  /*67d0*/  HADD2.F32 R5, -RZ, R4.H0_H0 ;  /* 0x20000004ff057230 */ /* 0x001fca0000004100 */
[----:B------:R-:W-:-:S04]  /*67e0*/  FMUL R5, R5, R12 ;  /* 0x0000000c05057220 */ /* 0x000fc80000400000 */
[----:B------:R-:W-:-:S05]  /*67f0*/  FFMA R5, R22, R10, R5 ;  /* 0x0000000a16057223 */ /* 0x000fca0000000005 */
[----:B------:R-:W-:-:S05]  /*6800*/  F2FP.SATFINITE.E5M2.F32.PACK_AB_MERGE_C R5, RZ, R5, RZ ;  /* 0x00000005ff05723e */ /* 0x000fca00048060ff */
[----:B------:R0:W-:Y:S01]  /*6810*/  STG.E.U8 desc[UR18][R16.64+0x79], R5 ;  /* 0x0000790510007986 */ /* 0x0001e2000c101112 */
[----:B------:R-:W-:Y:S05]  /*6820*/  BRA `(.L_x_165) ;  /* 0x0000001000087947 */ /* 0x000fea0003800000 */
.L_x_36:
[----:B------:R-:W-:Y:S01]  /*6830*/  ISETP.GE.AND P1, PT, R30, 0x1, PT ;  /* 0x000000011e00780c */ /* 0x000fe20003f26270 */
[-C--:B------:R-:W-:Y:S01]  /*6840*/  FMUL R149, R149, R10.reuse ;  /* 0x0000000a95957220 */ /* 0x080fe20000400000 */
[-C--:B------:R-:W-:Y:S01]  /*6850*/  FMUL R144, R144, R10.reuse ;  /* 0x0000000a90907220 */ /* 0x080fe20000400000 */
[----:B------:R-:W-:Y:S01]  /*6860*/  ISETP.GE.AND P0, PT, R30, 0x9, PT ;  /* 0x000000091e00780c */ /* 0x000fe20003f06270 */
[-C--:B------:R-:W-:Y:S01]  /*6870*/  FMUL R147, R147, R10.reuse ;  /* 0x0000000a93937220 */ /* 0x080fe20000400000 */
[----:B------:R-:W-:Y:S01]  /*6880*/  ISETP.LT.OR P4, PT, R6, 0x1, !P1 ;  /* 0x000000010600780c */ /* 0x000fe20004f81670 */
[-C--:B------:R-:W-:Y:S01]  /*6890*/  FMUL R142, R142, R10.reuse ;  /* 0x0000000a8e8e7220 */ /* 0x080fe20000400000 */
[----:B------:R-:W-:Y:S01]  /*68a0*/  ISETP.LT.OR P5, PT, R6, 0x2, !P1 ;  /* 0x000000020600780c */ /* 0x000fe20004fa1670 */
[-C--:B------:R-:W-:Y:S01]  /*68b0*/  FMUL R145, R145, R10.reuse ;  /* 0x0000000a91917220 */ /* 0x080fe20000400000 */
[----:B------:R-:W-:Y:S01]  /*68c0*/  F2FP.SATFINITE.E5M2.F32.PACK_AB_MERGE_C R149, RZ, R149, RZ ;  /* 0x00000095ff95723e */ /* 0x000fe200048060ff */
[----:B------:R-:W-:Y:S01]  /*68d0*/  FMUL R140, R140, R10 ;  /* 0x0000000a8c8c7220 */ /* 0x000fe20000400000 */
[----:B------:R-:W-:Y:S01]  /*68e0*/  F2FP.SATFINITE.E5M2.F32.PACK_AB_MERGE_C R5, RZ, R144, RZ ;  /* 0x00000090ff05723e */ /* 0x000fe200048060ff */
[-C--:B------:R-:W-:Y:S01]  /*68f0*/  FMUL R143, R143, R10.reuse ;  /* 0x0000000a8f8f7220 */ /* 0x080fe20000400000 */
[----:B------:R-:W-:Y:S01]  /*6900*/  ISETP.LT.OR P3, PT, R6, 0x1, !P0 ;  /* 0x000000010600780c */ /* 0x000fe20004761670 */
[-C--:B------:R-:W-:Y:S01]  /*6910*/  FMUL R138, R138, R10.reuse ;  /* 0x0000000a8a8a7220 */ /* 0x080fe20000400000 */
[C---:B------:R-:W-:Y:S01]  /*6920*/  ISETP.LT.OR P6, PT, R6.reuse, 0xa, !P1 ;  /* 0x0000000a0600780c */ /* 0x040fe20004fc1670 */
[-C--:B------:R-:W-:Y:S01]  /*6930*/  FMUL R141, R141, R10.reuse ;  /* 0x0000000a8d8d7220 */ /* 0x080fe20000400000 */
[----:B------:R-:W-:Y:S01]  /*6940*/  F2FP.SATFINITE.E5M2.F32.PACK_AB_MERGE_C R147, RZ, R147, RZ ;  /* 0x00000093ff93723e */ /* 0x000fe200048060ff */
[----:B------:R-:W-:Y:S01]  /*6950*/  @!P4 STG.E.U8 desc[UR18][R18.64], R149 ;  /* 0x000000951200c986 */ /* 0x000fe2000c101112 */
[----:B------:R-:W-:Y:S01]  /*6960*/  ISETP.LT.OR P4, PT, R6, 0x2, !P0 ;  /* 0x000000020600780c */ /* 0x000fe20004781670 */
[----:B------:R-:W-:Y:S01]  /*6970*/  FMUL R136, R136, R10 ;  /* 0x0000000a88887220 */ /* 0x000fe20000400000 */
[----:B------:R-:W-:Y:S01]  /*6980*/  F2FP.SATFINITE.E5M2.F32.PACK_AB_MERGE_C R25, RZ, R142, RZ ;  /* 0x0000008eff19723e */ /* 0x000fe200048060ff */
[----:B------:R0:W-:Y:S01]  /*6990*/  @!P5 STG.E.U8 desc[UR18][R18.64+0x1], R5 ;  /* 0x000001051200d986 */ /* 0x0001e2000c101112 */
[C---:B------:R-:W-:Y:S01]  /*69a0*/  ISETP.LT.OR P5, PT, R6.reuse, 0x9, !P1 ;  /* 0x000000090600780c */ /* 0x040fe20004fa1670 */
[-C--:B------:R-:W-:Y:S01]  /*69b0*/  FMUL R139, R139, R10.reuse ;  /* 0x0000000a8b8b7220 */ /* 0x080fe20000400000 */
[----:B------:R-:W-:Y:S01]  /*69c0*/  F2FP.SATFINITE.E5M2.F32.PACK_AB_MERGE_C R145, RZ, R145, RZ ;  /* 0x00000091ff91723e */ /* 0x000fe200048060ff */
[----:B------:R-:W-:Y:S01]  /*69d0*/  @!P3 STG.E.U8 desc[UR18][R16.64], R147 ;  /* 0x000000931000b986 */ /* 0x000fe2000c101112 */
[----:B------:R-:W-:Y:S01]  /*69e0*/  ISETP.LT.OR P3, PT, R6, 0x9, !P0 ;  /* 0x000000090600780c */ /* 0x000fe20004761670 */
[-C--:B------:R-:W-:Y:S01]  /*69f0*/  FMUL R134, R134, R10.reuse ;  /* 0x0000000a86867220 */ /* 0x080fe20000400000 */
[----:B------:R-:W-:Y:S01]  /*6a00*/  F2FP.SATFINITE.E5M2.F32.PACK_AB_MERGE_C R143, RZ, R143, RZ ;  /* 0x0000008fff8f723e */ /* 0x000fe200048060ff */
[-C--:B------:R-:W-:Y:S01]  /*6a10*/  FMUL R137, R137, R10.reuse ;  /* 0x0000000a89897220 */ /* 0x080fe20000400000 */
[----:B------:R-:W-:Y:S01]  /*6a20*/  F2FP.SATFINITE.E5M2.F32.PACK_AB_MERGE_C R141, RZ, R141, RZ ;  /* 0x0000008dff8d723e */ /* 0x000fe200048060ff */
[----:B------:R1:W-:Y:S01]  /*6a30*/  @!P4 STG.E.U8 desc[UR18][R16.64+0x1], R25 ;  /* 0x000001191000c986 */ /* 0x0003e2000c101112 */
[----:B------:R-:W-:Y:S01]  /*6a40*/  ISETP.LT.OR P4, PT, R6, 0xa, !P0 ;  /* 0x0000000a0600780c */ /* 0x000fe20004781670 */
[----:B------:R-:W-:Y:S01]  /*6a50*/  FMUL R132, R132, R10 ;  /* 0x0000000a84847220 */ /* 0x000fe20000400000 */
[----:B0-----:R-:W-:Y:S01]  /*6a60*/  F2FP.SATFINITE.E5M2.F32.PACK_AB_MERGE_C R5, RZ, R140, RZ ;  /* 0x0000008cff05723e */ /* 0x001fe200048060ff */
[----:B------:R-:W-:Y:S01]  /*6a70*/  @!P5 STG.E.U8 desc[UR18][R18.64+0x8], R145 ;  /* 0x000008911200d986 */ /* 0x000fe2000c101112 */
[C---:B------:R-:W-:Y:S01]  /*6a80*/  ISETP.LT.OR P5, PT, R6.reuse, 0x11, !P1 ;  /* 0x000000110600780c */ /* 0x040fe20004fa1670 */
[-C--:B------:R-:W-:Y:S01]  /*6a90*/  FMUL R135, R135, R10.reuse ;  /* 0x0000000a87877220 */ /* 0x080fe20000400000 */
[----:B------:R-:W-:Y:S01]  /*6aa0*/  F2FP.SATFINITE.E5M2.F32.PACK_AB_MERGE_C R139, RZ, R139, RZ ;  /* 0x0000008bff8b723e */ /* 0x000fe200048060ff */
[----:B------:R0:W-:Y:S01]  /*6ab0*/  @!P6 STG.E.U8 desc[UR18][R18.64+0x9], R5 ;  /* 0x000009051200e986 */ /* 0x0001e2000c101112 */
[----:B------:R-:W-:Y:S01]  /*6ac0*/  ISETP.LT.OR P6, PT, R6, 0x12, !P1 ;  /* 0x000000120600780c */ /* 0x000fe20004fc1670 */
[----:B------:R-:W-:Y:S01]  /*6ad0*/  FMUL R130, R130, R10 ;  /* 0x0000000a82827220 */ /* 0x000fe20000400000 */
[----:B------:R-:W-:Y:S01]  /*6ae0*/  F2FP.SATFINITE.E5M2.F32.PACK_AB_MERGE_C R137, RZ, R137, RZ ;  /* 0x00000089ff89723e */ /* 0x000fe200048060ff */
[----:B------:R-:W-:Y:S01]  /*6af0*/  @!P3 STG.E.U8 desc[UR18][R16.64+0x8], R143 ;  /* 0x0000088f1000b986 */ /* 0x000fe2000c101112 */
[----:B-1----:R-:W-:Y:S01]  /*6b00*/  F2FP.SATFINITE.E5M2.F32.PACK_AB_MERGE_C R25, RZ, R138, RZ ;  /* 0x0000008aff19723e */ /* 0x002fe200048060ff */
[-C--:B------:R-:W-:Y:S01]  /*6b10*/  FMUL R133, R133, R10.reuse ;  /* 0x0000000a85857220 */ /* 0x080fe20000400000 */
[----:B------:R-:W-:Y:S01]  /*6b20*/  ISETP.LT.OR P3, PT, R6, 0x11, !P0 ;  /* 0x000000110600780c */ /* 0x000fe20004761670 */
[-C--:B------:R-:W-:Y:S01]  /*6b30*/  FMUL R128, R128, R10.reuse ;  /* 0x0000000a80807220 */ /* 0x080fe20000400000 */
[----:B------:R-:W-:Y:S01]  /*6b40*/  F2FP.SATFINITE.E5M2.F32.PACK_AB_MERGE_C R135, RZ, R135, RZ ;  /* 0x00000087ff87723e */ /* 0x000fe200048060ff */
[----:B------:R1:W-:Y:S01]  /*6b50*/  @!P4 STG.E.U8 desc[UR18][R16.64+0x9], R25 ;  /* 0x000009191000c986 */ /* 0x0003e2000c101112 */
[C---:B------:R-:W-:Y:S01]  /*6b60*/  ISETP.LT.OR P4, PT, R6.reuse, 0x12, !P0 ;  /* 0x000000120600780c */ /* 0x040fe20004781670 */
[----:B------:R-:W-:Y:S01]  /*6b70*/  FMUL R131, R131, R10 ;  /* 0x0000000a83837220 */ /* 0x000fe20000400000 */
[----:B0-----:R-:W-:Y:S01]  /*6b80*/  F2FP.SATFINITE.E5M2.F32.PACK_AB_MERGE_C R5, RZ, R136, RZ ;  /* 0x00000088ff05723e */ /* 0x001fe200048060ff */
[----:B------:R-:W-:Y:S01]  /*6b90*/  @!P5 STG.E.U8 desc[UR18][R18.64+0x10], R141 ;  /* 0x0000108d1200d986 */ /* 0x000fe2000c101112 */
[----:B------:R-:W-:Y:S01]  /*6ba0*/  ISETP.LT.OR P5, PT, R6, 0x19, !P1 ;  /* 0x000000190600780c */ /* 0x000fe20004fa1670 */
[-C--:B------:R-:W-:Y:S01]  /*6bb0*/  FMUL R126, R126, R10.reuse ;  /* 0x0000000a7e7e7220 */ /* 0x080fe20000400000 */
[----:B------:R-:W-:Y:S01]  /*6bc0*/  F2FP.SATFINITE.E5M2.F32.PACK_AB_MERGE_C R133, RZ, R133, RZ ;  /* 0x00000085ff85723e */ /* 0x000fe200048060ff */
[----:B------:R0:W-:Y:S01]  /*6bd0*/  @!P6 STG.E.U8 desc[UR18][R18.64+0x11], R5 ;  /* 0x000011051200e986 */ /* 0x0001e2000c101112 */
[----:B------:R-:W-:Y:S01]  /*6be0*/  ISETP.LT.OR P6, PT, R6, 0x1a, !P1 ;  /* 0x0000001a0600780c */ /* 0x000fe20004fc1670 */
[-C--:B------:R-:W-:Y:S01]  /*6bf0*/  FMUL R129, R129, R10.reuse ;  /* 0x0000000a81817220 */ /* 0x080fe20000400000 */
[----:B------:R-:W-:Y:S01]  /*6c00*/  FMUL R124, R124, R10 ;  /* 0x0000000a7c7c7220 */ /* 0x000fe20000400000 */
[----:B-1----:R-:W-:Y:S01]  /*6c10*/  F2FP.SATFINITE.E5M2.F32.PACK_AB_MERGE_C R25, RZ, R134, RZ ;  /* 0x00000086ff19723e */ /* 0x002fe200048060ff */
[----:B------:R-:W-:Y:S01]  /*6c20*/  @!P3 STG.E.U8 desc[UR18][R16.64+0x10], R139 ;  /* 0x0000108b1000b986 */ /* 0x000fe2000c101112 */
[C---:B------:R-:W-:Y:S01]  /*6c30*/  ISETP.LT.OR P3, PT, R6.reuse, 0x19, !P0 ;  /* 0x000000190600780c */ /* 0x040fe20004761670 */
        /* <DEDUP_REMOVED lines=37> */
[-C--:B------:R-:W-:Y:S01]  /*6e90*/  FMUL R112, R112, R10.reuse ;  /* 0x0000000a70707220 */ /* 0x080fe20000400000 */
        /* <DEDUP_REMOVED lines=81> */
[C---:B------:R-:W-:Y:S01]  /*73b0*/  ISETP.LT.OR P6, PT, R6.reuse, 0x52, !P1 ;  /* 0x000000520600780c */ /* 0x040fe20004fc1670 */
        /* <DEDUP_REMOVED lines=22> */
[----:B------:R-:W-:-:S02]  /*7520*/  ISETP.LT.OR P3, PT, R6, 0x59, !P0 ;  /* 0x000000590600780c */ /* 0x000fc40004761670 */
[----:B------:R-:W-:Y:S01]  /*7530*/  F2FP.SATFINITE.E5M2.F32.PACK_AB_MERGE_C R91, RZ, R91, RZ ;  /* 0x0000005bff5b723e */ /* 0x000fe200048060ff */
[----:B------:R1:W-:Y:S01]  /*7540*/  @!P4 STG.E.U8 desc[UR18][R16.64+0x51], R25 ;  /* 0x000051191000c986 */ /* 0x0003e2000c101112 */
[C---:B------:R-:W-:Y:S02]  /*7550*/  ISETP.LT.OR P4, PT, R6.reuse, 0x5a, !P0 ;  /* 0x0000005a0600780c */ /* 0x040fe40004781670 */
[----:B0-----:R-:W-:Y:S01]  /*7560*/  F2FP.SATFINITE.E5M2.F32.PACK_AB_MERGE_C R5, RZ, R100, RZ ;  /* 0x00000064ff05723e */ /* 0x001fe200048060ff */
[----:B------:R-:W-:Y:S01]  /*7570*/  @!P5 STG.E.U8 desc[UR18][R18.64+0x58], R105 ;  /* 0x000058691200d986 */ /* 0x000fe2000c101112 */
[C---:B------:R-:W-:Y:S02]  /*7580*/  ISETP.LT.OR P5, PT, R6.reuse, 0x61, !P1 ;  /* 0x000000610600780c */ /* 0x040fe40004fa1670 */
[----:B------:R-:W-:Y:S01]  /*7590*/  F2FP.SATFINITE.E5M2.F32.PACK_AB_MERGE_C R21, RZ, R21, RZ ;  /* 0x00000015ff15723e */ /* 0x000fe200048060ff */
[----:B------:R0:W-:Y:S01]  /*75a0*/  @!P6 STG.E.U8 desc[UR18][R18.64+0x59], R5 ;  /* 0x000059051200e986 */ /* 0x0001e2000c101112 */
[----:B------:R-:W-:-:S02]  /*75b0*/  ISETP.LT.OR P6, PT, R6, 0x62, !P1 ;  /* 0x000000620600780c */ /* 0x000fc40004fc1670 */
[----:B------:R-:W-:Y:S01]  /*75c0*/  F2FP.SATFINITE.E5M2.F32.PACK_AB_MERGE_C R23, RZ, R23, RZ ;  /* 0x00000017ff17723e */ /* 0x000fe200048060ff */
[----:B------:R-:W-:Y:S01]  /*75d0*/  @!P3 STG.E.U8 desc[UR18][R16.64+0x58], R103 ;  /* 0x000058671000b986 */ /* 0x000fe2000c101112 */
[----:B-1----:R-:W-:Y:S02]  /*75e0*/  F2FP.SATFINITE.E5M2.F32.PACK_AB_MERGE_C R25, RZ, R98, RZ ;  /* 0x00000062ff19723e */ /* 0x002fe400048060ff */
[C---:B------:R-:W-:Y:S02]  /*75f0*/  ISETP.LT.OR P3, PT, R6.reuse, 0x61, !P0 ;  /* 0x000000610600780c */ /* 0x040fe40004761670 */
[----:B------:R-:W-:Y:S01]  /*7600*/  F2FP.SATFINITE.E5M2.F32.PACK_AB_MERGE_C R27, RZ, R22, RZ ;  /* 0x00000016ff1b723e */ /* 0x000fe200048060ff */
[----:B------:R1:W-:Y:S01]  /*7610*/  @!P4 STG.E.U8 desc[UR18][R16.64+0x59], R25 ;  /* 0x000059191000c986 */ /* 0x0003e2000c101112 */
[C---:B------:R-:W-:Y:S02]  /*7620*/  ISETP.LT.OR P4, PT, R6.reuse, 0x62, !P0 ;  /* 0x000000620600780c */ /* 0x040fe40004781670 */
[----:B0-----:R-:W-:Y:S01]  /*7630*/  F2FP.SATFINITE.E5M2.F32.PACK_AB_MERGE_C R5, RZ, R96, RZ ;  /* 0x00000060ff05723e */ /* 0x001fe200048060ff */
[----:B------:R-:W-:Y:S01]  /*7640*/  @!P5 STG.E.U8 desc[UR18][R18.64+0x60], R101 ;  /* 0x000060651200d986 */ /* 0x000fe2000c101112 */
[----:B------:R-:W-:-:S03]  /*7650*/  ISETP.LT.OR P5, PT, R6, 0x69, !P1 ;  /* 0x000000690600780c */ /* 0x000fc60004fa1670 */
[----:B------:R0:W-:Y:S01]  /*7660*/  @!P6 STG.E.U8 desc[UR18][R18.64+0x61], R5 ;  /* 0x000061051200e986 */ /* 0x0001e2000c101112 */
[C---:B------:R-:W-:Y:S02]  /*7670*/  ISETP.LT.OR P6, PT, R6.reuse, 0x6a, !P1 ;  /* 0x0000006a0600780c */ /* 0x040fe40004fc1670 */
[----:B-1----:R-:W-:Y:S01]  /*7680*/  F2FP.SATFINITE.E5M2.F32.PACK_AB_MERGE_C R25, RZ, R94, RZ ;  /* 0x0000005eff19723e */ /* 0x002fe200048060ff */
[----:B------:R-:W-:Y:S01]  /*7690*/  @!P3 STG.E.U8 desc[UR18][R16.64+0x60], R99 ;  /* 0x000060631000b986 */ /* 0x000fe2000c101112 */
[----:B------:R-:W-:-:S03]  /*76a0*/  ISETP.LT.OR P3, PT, R6, 0x69, !P0 ;  /* 0x000000690600780c */ /* 0x000fc60004761670 */
        /* <DEDUP_REMOVED lines=12> */
[C---:B------:R-:W-:Y:S01]  /*7770*/  ISETP.LT.OR P1, PT, R6.reuse, 0x7a, !P1 ;  /* 0x0000007a0600780c */ /* 0x040fe20004f21670 */
[----:B------:R2:W-:Y:S01]  /*7780*/  @!P5 STG.E.U8 desc[UR18][R18.64+0x70], R93 ;  /* 0x0000705d1200d986 */ /* 0x0005e2000c101112 */
[C---:B------:R-:W-:Y:S02]  /*7790*/  ISETP.LT.OR P5, PT, R6.reuse, 0x72, !P0 ;  /* 0x000000720600780c */ /* 0x040fe400047a1670 */
[----:B0-----:R-:W-:Y:S01]  /*77a0*/  F2FP.SATFINITE.E5M2.F32.PACK_AB_MERGE_C R5, RZ, R88, RZ ;  /* 0x00000058ff05723e */ /* 0x001fe200048060ff */
[----:B------:R2:W-:Y:S01]  /*77b0*/  @!P6 STG.E.U8 desc[UR18][R18.64+0x71], R89 ;  /* 0x000071591200e986 */ /* 0x0005e2000c101112 */
[C---:B------:R-:W-:Y:S02]  /*77c0*/  ISETP.LT.OR P6, PT, R6.reuse, 0x79, !P0 ;  /* 0x000000790600780c */ /* 0x040fe400047c1670 */
[----:B------:R-:W-:Y:S01]  /*77d0*/  ISETP.LT.OR P0, PT, R6, 0x7a, !P0 ;  /* 0x0000007a0600780c */ /* 0x000fe20004701670 */
[----:B------:R2:W-:Y:S01]  /*77e0*/  @!P3 STG.E.U8 desc[UR18][R16.64+0x70], R91 ;  /* 0x0000705b1000b986 */ /* 0x0005e2000c101112 */
[----:B-1----:R-:W-:-:S05]  /*77f0*/  F2FP.SATFINITE.E5M2.F32.PACK_AB_MERGE_C R25, RZ, R20, RZ ;  /* 0x00000014ff19723e */ /* 0x002fca00048060ff */
[----:B------:R2:W-:Y:S04]  /*7800*/  @!P5 STG.E.U8 desc[UR18][R16.64+0x71], R5 ;  /* 0x000071051000d986 */ /* 0x0005e8000c101112 */
[----:B------:R2:W-:Y:S04]  /*7810*/  @!P4 STG.E.U8 desc[UR18][R18.64+0x78], R21 ;  /* 0x000078151200c986 */ /* 0x0005e8000c101112 */
[----:B------:R2:W-:Y:S04]  /*7820*/  @!P1 STG.E.U8 desc[UR18][R18.64+0x79], R25 ;  /* 0x0000791912009986 */ /* 0x0005e8000c101112 */
[----:B------:R2:W-:Y:S04]  /*7830*/  @!P6 STG.E.U8 desc[UR18][R16.64+0x78], R23 ;  /* 0x000078171000e986 */ /* 0x0005e8000c101112 */
[----:B------:R2:W-:Y:S02]  /*7840*/  @!P0 STG.E.U8 desc[UR18][R16.64+0x79], R27 ;  /* 0x0000791b10008986 */ /* 0x0005e4000c101112 */
.L_x_165:
[----:B------:R-:W-:Y:S05]  /*7850*/  BSYNC B0 ;  /* 0x0000000000007941 */ /* 0x000fea0003800000 */
.L_x_35:
[C---:B------:R-:W-:Y:S01]  /*7860*/  LEA R2, P0, R8.reuse, R2, 0x1 ;  /* 0x0000000208027211 */ /* 0x040fe200078008ff */
[----:B------:R-:W-:Y:S01]  /*7870*/  ULDC.64 UR6, c[0x0][0x650] ;  /* 0x0001940000067ab9 */ /* 0x000fe20000000a00 */
[----:B-----5:R-:W-:Y:S01]  /*7880*/  IMAD.U32 R4, RZ, RZ, UR16 ;  /* 0x00000010ff047e24 */ /* 0x020fe2000f8e00ff */
[----:B0-2---:R-:W-:Y:S01]  /*7890*/  PRMT R16, RZ, 0x7610, R16 ;  /* 0x00007610ff107816 */ /* 0x005fe20000000010 */
[----:B------:R-:W-:Y:S01]  /*78a0*/  IMAD.MOV.U32 R6, RZ, RZ, -0x1 ;  /* 0xffffffffff067424 */ /* 0x000fe200078e00ff */
[----:B------:R-:W-:Y:S01]  /*78b0*/  LEA.HI.X R3, R8, R3, R0, 0x1, P0 ;  /* 0x0000000308037211 */ /* 0x000fe200000f0c00 */
[----:B------:R0:W-:Y:S01]  /*78c0*/  SYNCS.ARRIVE.TRANS64.A1T0 RZ, [R4+UR22], RZ ;  /* 0x000000ff04ff79a7 */ /* 0x0001e20008100016 */
[----:B------:R-:W-:Y:S01]  /*78d0*/  ISETP.GE.U32.AND P0, PT, R2, UR6, PT ;  /* 0x0000000602007c0c */ /* 0x000fe2000bf06070 */
[----:B------:R-:W-:-:S03]  /*78e0*/  IMAD.MOV.U32 R5, RZ, RZ, -0x1 ;  /* 0xffffffffff057424 */ /* 0x000fc600078e00ff */
[----:B------:R-:W-:Y:S01]  /*78f0*/  ISETP.GE.U32.AND.EX P0, PT, R3, UR7, PT, P0 ;  /* 0x0000000703007c0c */ /* 0x000fe2000bf06100 */
[----:B0-----:R-:W-:-:S12]  /*7900*/  IMAD.MOV.U32 R4, RZ, RZ, -0x1 ;  /* 0xffffffffff047424 */ /* 0x001fd800078e00ff */
[----:B------:R-:W-:Y:S05]  /*7910*/  @P0 BRA `(.L_x_166) ;  /* 0x0000000400600947 */ /* 0x000fea0003800000 */
[----:B------:R-:W0:Y:S01]  /*7920*/  S2R R26, SR_CTAID.X ;  /* 0x00000000001a7919 */ /* 0x000e220000002500 */
[----:B------:R-:W2:Y:S01]  /*7930*/  LDC.64 R20, c[0x0][0x628] ;  /* 0x00018a00ff147b82 */ /* 0x000ea20000000a00 */
[----:B------:R-:W-:Y:S01]  /*7940*/  ULDC UR6, c[0x0][0x150] ;  /* 0x0000540000067ab9 */ /* 0x000fe20000000800 */
[----:B-1--4-:R-:W-:Y:S01]  /*7950*/  IMAD.MOV.U32 R18, RZ, RZ, R2 ;  /* 0x000000ffff127224 */ /* 0x012fe200078e0002 */
[----:B------:R-:W1:Y:S01]  /*7960*/  S2R R28, SR_CTAID.Y ;  /* 0x00000000001c7919 */ /* 0x000e620000002600 */
[----:B------:R-:W-:-:S04]  /*7970*/  IMAD.MOV.U32 R19, RZ, RZ, R3 ;  /* 0x000000ffff137224 */ /* 0x000fc800078e0003 */
[----:B------:R-:W4:Y:S08]  /*7980*/  LDC R29, c[0x0][0x144] ;  /* 0x00005100ff1d7b82 */ /* 0x000f300000000800 */
[----:B------:R-:W1:Y:S08]  /*7990*/  LDC R6, c[0x0][0x630] ;  /* 0x00018c00ff067b82 */ /* 0x000e700000000800 */
[----:B---3--:R-:W3:Y:S01]  /*79a0*/  LDC.64 R24, c[0x0][0x620] ;  /* 0x00018800ff187b82 */ /* 0x008ee20000000a00 */
[----:B--2---:R-:W-:-:S04]  /*79b0*/  ISETP.NE.U32.AND P0, PT, R20, RZ, PT ;  /* 0x000000ff1400720c */ /* 0x004fc80003f05070 */
[----:B------:R-:W-:Y:S02]  /*79c0*/  ISETP.NE.AND.EX P0, PT, R21, RZ, PT, P0 ;  /* 0x000000ff1500720c */ /* 0x000fe40003f05300 */
[----:B0-----:R-:W-:-:S05]  /*79d0*/  I2FP.F32.U32 R4, R26 ;  /* 0x0000001a00047245 */ /* 0x001fca0000201000 */
[----:B------:R-:W-:-:S04]  /*79e0*/  FMUL R4, R4, UR6 ;  /* 0x0000000604047c20 */ /* 0x000fc80008400000 */
[----:B------:R0:W2:Y:S02]  /*79f0*/  F2I.U32.TRUNC.NTZ R27, R4 ;  /* 0x00000004001b7305 */ /* 0x0000a4000020f000 */
[----:B-1--4-:R-:W-:Y:S05]  /*7a00*/  @!P0 BRA `(.L_x_167) ;  /* 0x0000000000288947 */ /* 0x012fea0003800000 */
[----:B------:R-:W1:Y:S02]  /*7a10*/  LDC R5, c[0x0][0x634] ;  /* 0x00018d00ff057b82 */ /* 0x000e640000000800 */
[----:B-1----:R-:W-:-:S05]  /*7a20*/  IADD3 R19, P0, R2, R5, RZ ;  /* 0x0000000502137210 */ /* 0x002fca0007f1e0ff */
[----:B------:R-:W-:-:S04]  /*7a30*/  IMAD.X R23, RZ, RZ, R3, P0 ;  /* 0x000000ffff177224 */ /* 0x000fc800000e0603 */
[----:B0-----:R-:W-:-:S04]  /*7a40*/  IMAD.WIDE.U32 R4, R23, R20, RZ ;  /* 0x0000001417047225 */ /* 0x001fc800078e00ff */
[----:B------:R-:W-:-:S04]  /*7a50*/  IMAD.WIDE.U32 R16, P0, R19, R21, R4 ;  /* 0x0000001513107225 */ /* 0x000fc80007800004 */
[----:B------:R-:W-:-:S04]  /*7a60*/  IMAD.WIDE.U32 R4, R19, R20, RZ ;  /* 0x0000001413047225 */ /* 0x000fc800078e00ff */
[----:B------:R-:W-:Y:S01]  /*7a70*/  IMAD.X R19, RZ, RZ, RZ, P0 ;  /* 0x000000ffff137224 */ /* 0x000fe200000e06ff */
[----:B------:R-:W-:Y:S01]  /*7a80*/  IADD3 RZ, P0, R5, R16, RZ ;  /* 0x0000001005ff7210 */ /* 0x000fe20007f1e0ff */
[----:B------:R-:W-:-:S04]  /*7a90*/  IMAD.MOV.U32 R18, RZ, RZ, R17 ;  /* 0x000000ffff127224 */ /* 0x000fc800078e0011 */
[----:B------:R-:W-:-:S08]  /*7aa0*/  IMAD.WIDE.U32.X R18, R23, R21, R18, P0 ;  /* 0x0000001517127225 */ /* 0x000fd000000e0412 */
.L_x_167:
[-CC-:B------:R-:W-:Y:S01]  /*7ab0*/  SHF.R.U64 R22, R18, R6.reuse, R19.reuse ;  /* 0x0000000612167219 */ /* 0x180fe20000001213 */
[----:B------:R-:W1:Y:S01]  /*7ac0*/  LDC.64 R32, c[0x0][0x640] ;  /* 0x00019000ff207b82 */ /* 0x000e620000000a00 */
[----:B0-----:R-:W-:Y:S01]  /*7ad0*/  SHF.R.U32.HI R4, RZ, R6, R19 ;  /* 0x00000006ff047219 */ /* 0x001fe20000011613 */
[----:B--2---:R-:W-:Y:S01]  /*7ae0*/  IMAD.MOV R27, RZ, RZ, -R27 ;  /* 0x000000ffff1b7224 */ /* 0x004fe200078e0a1b */
[----:B------:R-:W-:Y:S01]  /*7af0*/  IADD3 R17, P0, RZ, -R22, RZ ;  /* 0x80000016ff117210 */ /* 0x000fe20007f1e0ff */
[----:B------:R-:W-:Y:S01]  /*7b00*/  ULDC UR6, c[0x0][0x154] ;  /* 0x0000550000067ab9 */ /* 0x000fe20000000800 */
[----:B------:R-:W-:Y:S02]  /*7b10*/  IMAD.MOV.U32 R19, RZ, RZ, 0x1 ;  /* 0x00000001ff137424 */ /* 0x000fe400078e00ff */
[----:B------:R-:W-:Y:S01]  /*7b20*/  IMAD R27, R29, R27, R26 ;  /* 0x0000001b1d1b7224 */ /* 0x000fe200078e021a */
[----:B------:R-:W0:Y:S01]  /*7b30*/  LDC R16, c[0x0][0x618] ;  /* 0x00018600ff107b82 */ /* 0x000e220000000800 */
[----:B------:R-:W-:-:S04]  /*7b40*/  IMAD.X R5, RZ, RZ, ~R4, P0 ;  /* 0x000000ffff057224 */ /* 0x000fc800000e0e04 */
[-C--:B---3--:R-:W-:Y:S02]  /*7b50*/  IMAD R6, R5, R24.reuse, RZ ;  /* 0x0000001805067224 */ /* 0x088fe400078e02ff */
[C---:B------:R-:W-:Y:S01]  /*7b60*/  IMAD.WIDE.U32 R4, R17.reuse, R24, R2 ;  /* 0x0000001811047225 */ /* 0x040fe200078e0002 */
[----:B------:R-:W2:Y:S03]  /*7b70*/  LDC R18, c[0x0][0x608] ;  /* 0x00018200ff127b82 */ /* 0x000ea60000000800 */
[----:B------:R-:W-:Y:S01]  /*7b80*/  IMAD R17, R17, R25, R6 ;  /* 0x0000001911117224 */ /* 0x000fe200078e0206 */
[----:B------:R-:W-:-:S03]  /*7b90*/  I2FP.F32.U32 R6, R28 ;  /* 0x0000001c00067245 */ /* 0x000fc60000201000 */
[----:B------:R-:W-:Y:S01]  /*7ba0*/  IMAD.IADD R5, R5, 0x1, R17 ;  /* 0x0000000105057824 */ /* 0x000fe200078e0211 */
[----:B------:R-:W3:Y:S01]  /*7bb0*/  LDC R30, c[0x0][0x658] ;  /* 0x00019600ff1e7b82 */ /* 0x000ee20000000800 */
[----:B-1----:R-:W-:Y:S01]  /*7bc0*/  ISETP.NE.U32.AND P0, PT, R32, RZ, PT ;  /* 0x000000ff2000720c */ /* 0x002fe20003f05070 */
[----:B------:R-:W-:-:S03]  /*7bd0*/  IMAD.MOV.U32 R17, RZ, RZ, -0x1 ;  /* 0xffffffffff117424 */ /* 0x000fc600078e00ff */
[----:B------:R-:W-:-:S03]  /*7be0*/  ISETP.NE.AND.EX P0, PT, R33, RZ, PT, P0 ;  /* 0x000000ff2100720c */ /* 0x000fc60003f05300 */
[----:B------:R-:W1:Y:S01]  /*7bf0*/  LDC R25, c[0x0][0x148] ;  /* 0x00005200ff197b82 */ /* 0x000e620000000800 */
[-CC-:B0-----:R-:W-:Y:S02]  /*7c00*/  SHF.R.U64 R20, R4, R16.reuse, R5.reuse ;  /* 0x0000001004147219 */ /* 0x181fe40000001205 */
[----:B------:R-:W-:Y:S01]  /*7c10*/  SHF.R.U32.HI R5, RZ, R16, R5 ;  /* 0x00000010ff057219 */ /* 0x000fe20000011605 */
[----:B------:R-:W-:-:S04]  /*7c20*/  FMUL R16, R6, UR6 ;  /* 0x0000000606107c20 */ /* 0x000fc80008400000 */
[----:B------:R-:W0:Y:S01]  /*7c30*/  LDC R26, c[0x0][0x600] ;  /* 0x00018000ff1a7b82 */ /* 0x000e220000000800 */
[----:B------:R4:W0:Y:S01]  /*7c40*/  F2I.U32.TRUNC.NTZ R23, R16 ;  /* 0x0000001000177305 */ /* 0x000822000020f000 */
[-CC-:B--2---:R-:W-:Y:S02]  /*7c50*/  SHF.R.U64 R6, R20, R18.reuse, R5.reuse ;  /* 0x0000001214067219 */ /* 0x184fe40000001205 */
[----:B------:R-:W-:-:S04]  /*7c60*/  SHF.R.U32.HI R5, RZ, R18, R5 ;  /* 0x00000012ff057219 */ /* 0x000fc80000011605 */
[----:B------:R-:W2:Y:S01]  /*7c70*/  LDC R31, c[0x0][0x648] ;  /* 0x00019200ff1f7b82 */ /* 0x000ea20000000800 */
[-CC-:B---3--:R-:W-:Y:S02]  /*7c80*/  SHF.R.U64 R24, R6, R30.reuse, R5.reuse ;  /* 0x0000001e06187219 */ /* 0x188fe40000001205 */
[-C--:B------:R-:W-:Y:S02]  /*7c90*/  SHF.L.U32 R17, R17, R30.reuse, RZ ;  /* 0x0000001e11117219 */ /* 0x080fe400000006ff */
[-C--:B------:R-:W-:Y:S01]  /*7ca0*/  SHF.R.U32.HI R5, RZ, R30.reuse, R5 ;  /* 0x0000001eff057219 */ /* 0x080fe20000011605 */
[----:B------:R-:W-:Y:S01]  /*7cb0*/  IMAD.MOV.U32 R4, RZ, RZ, R24 ;  /* 0x000000ffff047224 */ /* 0x000fe200078e0018 */
[----:B------:R-:W-:Y:S01]  /*7cc0*/  SHF.L.U32 R30, R19, R30, RZ ;  /* 0x0000001e131e7219 */ /* 0x000fe200000006ff */
[----:B------:R-:W3:Y:S01]  /*7cd0*/  LDC R34, c[0x0][0x638] ;  /* 0x00018e00ff227b82 */ /* 0x000ee20000000800 */
[----:B------:R-:W-:-:S07]  /*7ce0*/  LOP3.LUT R29, RZ, R17, RZ, 0x33, !PT ;  /* 0x00000011ff1d7212 */ /* 0x000fce00078e33ff */
[----:B------:R-:W0:Y:S01]  /*7cf0*/  LDC R35, c[0x0][0x610] ;  /* 0x00018400ff237b82 */ /* 0x000e220000000800 */
        /* <DEDUP_REMOVED lines=11> */
.L_x_168:
[----:B--2---:R-:W-:Y:S01]  /*7db0*/  SHF.R.U64 R4, R4, R31, R5 ;  /* 0x0000001f04047219 */ /* 0x004fe20000001205 */
[----:B0-----:R-:W-:Y:S01]  /*7dc0*/  VIADD R19, R26, 0xffffffff ;  /* 0xffffffff1a137836 */ /* 0x001fe20000000000 */
[----:B------:R-:W-:Y:S01]  /*7dd0*/  LOP3.LUT R17, R6, R29, RZ, 0xc0, !PT ;  /* 0x0000001d06117212 */ /* 0x000fe200078ec0ff */
[----:B------:R-:W-:Y:S02]  /*7de0*/  IMAD.MOV R23, RZ, RZ, -R23 ;  /* 0x000000ffff177224 */ /* 0x000fe400078e0a17 */
[----:B------:R-:W-:Y:S02]  /*7df0*/  IMAD.MOV R5, RZ, RZ, -R4 ;  /* 0x000000ffff057224 */ /* 0x000fe400078e0a04 */
[----:B------:R-:W-:Y:S01]  /*7e00*/  IMAD R6, R30, R4, R17 ;  /* 0x000000041e067224 */ /* 0x000fe200078e0211 */
[----:B------:R-:W-:Y:S01]  /*7e10*/  LOP3.LUT R17, R20, R19, RZ, 0xc0, !PT ;  /* 0x0000001314117212 */ /* 0x000fe200078ec0ff */
[----:B-1----:R-:W-:Y:S02]  /*7e20*/  @P2 IMAD R27, R25, R23, R28 ;  /* 0x00000017191b2224 */ /* 0x002fe400078e021c */
[----:B---3--:R-:W-:-:S02]  /*7e30*/  IMAD R4, R5, R34, R24 ;  /* 0x0000002205047224 */ /* 0x008fc400078e0218 */
[----:B------:R-:W-:Y:S02]  /*7e40*/  IMAD R6, R6, R35, R27 ;  /* 0x0000002306067224 */ /* 0x000fe400078e021b */
[----:B------:R-:W-:Y:S02]  /*7e50*/  IMAD R17, R4, R26, R17 ;  /* 0x0000001a04117224 */ /* 0x000fe400078e0211 */
[----:B------:R-:W-:Y:S02]  /*7e60*/  IMAD.MOV.U32 R16, RZ, RZ, 0x1 ;  /* 0x00000001ff107424 */ /* 0x000fe400078e00ff */
[----:B------:R-:W-:Y:S01]  /*7e70*/  IMAD.MOV.U32 R4, RZ, RZ, R22 ;  /* 0x000000ffff047224 */ /* 0x000fe200078e0016 */
[----:B------:R-:W-:Y:S02]  /*7e80*/  SEL R5, R17, R6, !P2 ;  /* 0x0000000611057207 */ /* 0x000fe40005000000 */
[----:B------:R-:W-:-:S07]  /*7e90*/  SEL R6, R6, R17, !P2 ;  /* 0x0000001106067207 */ /* 0x000fce0005000000 */
.L_x_166:
[----:B------:R-:W-:Y:S02]  /*7ea0*/  LOP3.LUT P0, RZ, R16, 0xff, RZ, 0xc0, !PT ;  /* 0x000000ff10ff7812 */ /* 0x000fe4000780c0ff */
[----:B------:R-:W-:-:S11]  /*7eb0*/  LOP3.LUT R148, R148, 0x1, RZ, 0x3c, !PT ;  /* 0x0000000194947812 */ /* 0x000fd600078e3cff */
[----:B------:R-:W-:Y:S05]  /*7ec0*/  @P0 BRA `(.L_x_169) ;  /* 0xffffff9400540947 */ /* 0x000fea000383ffff */
[----:B------:R-:W-:Y:S05]  /*7ed0*/  EXIT ;  /* 0x000000000000794d */ /* 0x000fea0003800000 */
.L_x_13:
[----:B------:R-:W-:-:S08]  /*7ee0*/  ISETP.NE.AND P0, PT, R20, RZ, PT ;  /* 0x000000ff1400720c */ /* 0x000fd00003f05270 */
[----:B-----5:R-:W0:-:S00]  /*7ef0*/  USETMAXREG.DEALLOC.CTAPOOL 0x28 ;  /* 0x00000028000079c8 */ /* 0x020e0000080e0500 */
[----:B------:R-:W-:Y:S05]  /*7f00*/  @P0 EXIT ;  /* 0x000000000000094d */ /* 0x000fea0003800000 */
[----:B0-----:R-:W-:Y:S01]  /*7f10*/  LOP3.LUT P0, RZ, R16, 0xff, RZ, 0xc0, !PT ;  /* 0x000000ff10ff7812 */ /* 0x001fe2000780c0ff */
[----:B------:R-:W-:Y:S02]  /*7f20*/  IMAD.MOV.U32 R12, RZ, RZ, 0x1 ;  /* 0x00000001ff0c7424 */ /* 0x000fe400078e00ff */
[----:B------:R-:W-:-:S10]  /*7f30*/  IMAD.MOV.U32 R15, RZ, RZ, RZ ;  /* 0x000000ffff0f7224 */ /* 0x000fd400078e00ff */
[----:B------:R-:W-:Y:S05]  /*7f40*/  @!P0 BRA `(.L_x_170) ;  /* 0x0000000c00088947 */ /* 0x000fea0003800000 */
[----:B------:R-:W-:Y:S01]  /*7f50*/  LOP3.LUT P0, RZ, R13, 0x1f, RZ, 0xc0, !PT ;  /* 0x0000001f0dff7812 */ /* 0x000fe2000780c0ff */
[----:B------:R-:W-:Y:S01]  /*7f60*/  ULDC UR5, c[0x0][0x658] ;  /* 0x0001960000057ab9 */ /* 0x000fe20000000800 */
[----:B------:R-:W-:Y:S01]  /*7f70*/  UMOV UR6, 0xffffffff ;  /* 0xffffffff00067882 */ /* 0x000fe20000000000 */
[----:B------:R-:W-:Y:S01]  /*7f80*/  BSSY B0, `(.L_x_170) ;  /* 0x00000be000007945 */ /* 0x000fe20003800000 */
[----:B------:R-:W-:Y:S01]  /*7f90*/  USHF.L.U32 UR6, UR6, UR5, URZ ;  /* 0x0000000506067299 */ /* 0x000fe2000800063f */
[C---:B------:R-:W-:Y:S01]  /*7fa0*/  ISETP.NE.AND P3, PT, R11.reuse, RZ, PT ;  /* 0x000000ff0b00720c */ /* 0x040fe20003f65270 */
[----:B------:R-:W-:Y:S01]  /*7fb0*/  IMAD.MOV.U32 R14, RZ, RZ, 0x1 ;  /* 0x00000001ff0e7424 */ /* 0x000fe200078e00ff */
[----:B------:R-:W-:Y:S01]  /*7fc0*/  ISETP.NE.OR P0, PT, R11, RZ, !P0 ;  /* 0x000000ff0b00720c */ /* 0x000fe20004705670 */
[----:B------:R-:W-:Y:S01]  /*7fd0*/  IMAD.MOV.U32 R12, RZ, RZ, 0x1 ;  /* 0x00000001ff0c7424 */ /* 0x000fe200078e00ff */
[----:B------:R-:W-:Y:S01]  /*7fe0*/  LOP3.LUT R13, R7, 0x2, RZ, 0xfc, !PT ;  /* 0x00000002070d7812 */ /* 0x000fe200078efcff */
[----:B------:R-:W-:Y:S01]  /*7ff0*/  IMAD.MOV.U32 R15, RZ, RZ, RZ ;  /* 0x000000ffff0f7224 */ /* 0x000fe200078e00ff */
[----:B------:R-:W-:Y:S01]  /*8000*/  ULDC UR4, c[0x0][0x600] ;  /* 0x0001800000047ab9 */ /* 0x000fe20000000800 */
[----:B------:R-:W-:Y:S01]  /*8010*/  UMOV UR7, 0x1 ;  /* 0x0000000100077882 */ /* 0x000fe20000000000 */
[----:B------:R-:W-:-:S02]  /*8020*/  UIADD3 UR22, UR13, 0x1, URZ ;  /* 0x000000010d167890 */ /* 0x000fc4000fffe03f */
[----:B------:R-:W-:Y:S02]  /*8030*/  UIADD3 UR16, UR4, -0x1, URZ ;  /* 0xffffffff04107890 */ /* 0x000fe4000fffe03f */
[----:B------:R-:W-:Y:S02]  /*8040*/  USHF.L.U32 UR18, UR7, UR5, URZ ;  /* 0x0000000507127299 */ /* 0x000fe4000800063f */
[----:B------:R-:W-:Y:S01]  /*8050*/  ULOP3.LUT UR17, URZ, UR6, URZ, 0x33, !UPT ;  /* 0x000000063f117292 */ /* 0x000fe2000f8e333f */
[----:B------:R-:W-:-:S11]  /*8060*/  ULDC.64 UR20, c[0x0][0x198] ;  /* 0x0000660000147ab9 */ /* 0x000fd60000000a00 */
.L_x_182:
[----:B------:R-:W-:-:S03]  /*8070*/  UMOV UR4, 0xffffffff ;  /* 0xffffffff00047882 */ /* 0x000fc60000000000 */
[----:B------:R-:W-:Y:S05]  /*8080*/  BRA.DIV UR4, `(.L_x_171) ;  /* 0x0000001204207947 */ /* 0x000fea000b800000 */
[----:B------:R-:W-:-:S13]  /*8090*/  ELECT P1, URZ, PT ;  /* 0x00000000003f782f */ /* 0x000fda0003820000 */
.L_x_197:
[----:B------:R-:W0:Y:S01]  /*80a0*/  LDC R10, c[0x0][0x28c] ;  /* 0x0000a300ff0a7b82 */ /* 0x000e220000000800 */
[----:B------:R-:W-:Y:S01]  /*80b0*/  BSSY B1, `(.L_x_172) ;  /* 0x0000037000017945 */ /* 0x000fe20003800000 */
[----:B0-----:R-:W-:-:S13]  /*80c0*/  ISETP.LT.OR P1, PT, R10, 0x1, !P1 ;  /* 0x000000010a00780c */ /* 0x001fda0004f21670 */
[----:B------:R-:W-:Y:S05]  /*80d0*/  @P1 BRA `(.L_x_173) ;  /* 0x0000000000d01947 */ /* 0x000fea0003800000 */
[----:B------:R-:W-:Y:S02]  /*80e0*/  IMAD.SHL.U32 R16, R5, 0x80, RZ ;  /* 0x0000008005107824 */ /* 0x000fe400078e00ff */
[----:B------:R-:W-:Y:S02]  /*80f0*/  IMAD.SHL.U32 R17, R6, 0x40, RZ ;  /* 0x0000004006117824 */ /* 0x000fe400078e00ff */
[----:B------:R-:W-:Y:S02]  /*8100*/  IMAD.MOV.U32 R18, RZ, RZ, RZ ;  /* 0x000000ffff127224 */ /* 0x000fe400078e00ff */
[----:B------:R-:W-:Y:S02]  /*8110*/  IMAD.U32 R20, RZ, RZ, UR22 ;  /* 0x00000016ff147e24 */ /* 0x000fe4000f8e00ff */
[----:B------:R-:W-:Y:S02]  /*8120*/  IMAD.MOV.U32 R5, RZ, RZ, R12 ;  /* 0x000000ffff057224 */ /* 0x000fe400078e000c */
[----:B------:R-:W-:-:S07]  /*8130*/  IMAD.MOV.U32 R6, RZ, RZ, R15 ;  /* 0x000000ffff067224 */ /* 0x000fce00078e000f */
.L_x_177:
[----:B------:R-:W0:Y:S01]  /*8140*/  S2R R11, SR_CgaCtaId ;  /* 0x00000000000b7919 */ /* 0x000e220000008800 */
[----:B------:R-:W-:-:S04]  /*8150*/  MOV R10, 0x400 ;  /* 0x00000400000a7802 */ /* 0x000fc80000000f00 */
[----:B0-----:R-:W-:Y:S02]  /*8160*/  LEA R21, R11, R10, 0x18 ;  /* 0x0000000a0b157211 */ /* 0x001fe400078ec0ff */
[----:B------:R-:W-:Y:S01]  /*8170*/  SHF.L.U32 R10, R5, 0x1f, RZ ;  /* 0x0000001f050a7819 */ /* 0x000fe200000006ff */
[----:B------:R-:W0:Y:S02]  /*8180*/  @!P3 LDC R11, c[0x0][0x500] ;  /* 0x00014000ff0bbb82 */ /* 0x000e240000000800 */
[----:B------:R-:W-:-:S04]  /*8190*/  IMAD R19, R6, 0x8, R21 ;  /* 0x0000000806137824 */ /* 0x000fc800078e0215 */
[----:B------:R-:W1:Y:S02]  /*81a0*/  SYNCS.PHASECHK.TRANS64.TRYWAIT P1, [R19+URZ+0x30], R10 ;  /* 0x0000300a130075a7 */ /* 0x000e64000802017f */
[----:B-1----:R-:W-:Y:S05]  /*81b0*/  @!P1 BRA `(.L_x_174) ;  /* 0x0000000c00f49947 */ /* 0x002fea0003800000 */
.L_x_198:
[----:B-1----:R-:W-:Y:S01]  /*81c0*/  PRMT R10, R13, 0x9910, RZ ;  /* 0x000099100d0a7816 */ /* 0x002fe200000000ff */
[----:B0-----:R0:W-:Y:S03]  /*81d0*/  @!P3 SYNCS.ARRIVE.TRANS64 RZ, [R19+URZ], R11 ;  /* 0x0000000b13ffb9a7 */ /* 0x0011e6000800003f */
[----:B------:R-:W-:-:S13]  /*81e0*/  ISETP.NE.AND P1, PT, R10, 0x2, PT ;  /* 0x000000020a00780c */ /* 0x000fda0003f25270 */
[----:B0-----:R-:W-:Y:S05]  /*81f0*/  @P1 BRA `(.L_x_175) ;  /* 0x0000000000041947 */ /* 0x001fea0003800000 */
[----:B------:R-:W-:Y:S01]  /*8200*/  BPT.TRAP 0x1 ;  /* 0x000000040000795c */ /* 0x000fe20000300000 */
.L_x_175:
[----:B------:R-:W-:Y:S05]  /*8210*/  @P0 BRA `(.L_x_176) ;  /* 0x0000000000040947 */ /* 0x000fea0003800000 */
[----:B------:R-:W-:Y:S01]  /*8220*/  BPT.TRAP 0x1 ;  /* 0x000000040000795c */ /* 0x000fe20000300000 */
.L_x_176:
[C-C-:B------:R-:W-:Y:S01]  /*8230*/  IMAD R10, R6.reuse, 0x1000, R21.reuse ;  /* 0x00001000060a7824 */ /* 0x140fe200078e0215 */
[----:B------:R-:W-:Y:S01]  /*8240*/  R2UR UR9, R19 ;  /* 0x00000000130972ca */ /* 0x000fe200000e0000 */
[----:B------:R-:W-:Y:S01]  /*8250*/  IMAD R21, R6, 0x2000, R21 ;  /* 0x0000200006157824 */ /* 0x000fe200078e0215 */
[----:B------:R-:W-:Y:S01]  /*8260*/  UIADD3 UR4, UP0, UR20, 0xf0, URZ ;  /* 0x000000f014047890 */ /* 0x000fe2000ff1e03f */
[----:B------:R-:W-:Y:S01]  /*8270*/  VIADD R20, R20, 0xffffffff ;  /* 0xffffffff14147836 */ /* 0x000fe20000000000 */
[----:B------:R-:W-:Y:S01]  /*8280*/  R2UR UR5, R10 ;  /* 0x000000000a0572ca */ /* 0x000fe200000e0000 */
[----:B------:R-:W-:Y:S01]  /*8290*/  UIADD3 UR24, UP1, UR20, 0x1f0, URZ ;  /* 0x000001f014187890 */ /* 0x000fe2000ff3e03f */
[----:B------:R-:W-:Y:S01]  /*82a0*/  R2UR UR8, R21 ;  /* 0x00000000150872ca */ /* 0x000fe200000e0000 */
[----:B------:R-:W-:Y:S01]  /*82b0*/  VIADD R6, R6, 0x1 ;  /* 0x0000000106067836 */ /* 0x000fe20000000000 */
[----:B------:R-:W-:Y:S01]  /*82c0*/  R2UR UR11, R17 ;  /* 0x00000000110b72ca */ /* 0x000fe200000e0000 */
[----:B------:R-:W-:Y:S01]  /*82d0*/  UIADD3.X UR25, URZ, UR21, URZ, UP1, !UPT ;  /* 0x000000153f197290 */ /* 0x000fe20008ffe43f */
[----:B------:R-:W-:Y:S01]  /*82e0*/  R2UR UR10, R18 ;  /* 0x00000000120a72ca */ /* 0x000fe200000e0000 */
[----:B------:R-:W-:Y:S01]  /*82f0*/  UMOV UR6, 0x0 ;  /* 0x0000000000067882 */ /* 0x000fe20000000000 */
[----:B------:R-:W-:Y:S01]  /*8300*/  R2UR UR12, R4 ;  /* 0x00000000040c72ca */ /* 0x000fe200000e0000 */
[----:B------:R-:W-:Y:S01]  /*8310*/  UMOV UR7, 0x10000000 ;  /* 0x1000000000077882 */ /* 0x000fe20000000000 */
[----:B------:R-:W-:Y:S01]  /*8320*/  R2UR UR19, R16 ;  /* 0x00000000101372ca */ /* 0x000fe200000e0000 */
[----:B------:R-:W-:Y:S01]  /*8330*/  VIADD R18, R18, 0x40 ;  /* 0x0000004012127836 */ /* 0x000fe20000000000 */
[----:B------:R-:W-:Y:S01]  /*8340*/  ISETP.GT.AND P4, PT, R20, 0x1, PT ;  /* 0x000000011400780c */ /* 0x000fe20003f84270 */
[----:B------:R-:W-:Y:S01]  /*8350*/  UIADD3 UR14, UR5, 0x180, URZ ;  /* 0x00000180050e7890 */ /* 0x000fe2000fffe03f */
[----:B------:R-:W-:Y:S01]  /*8360*/  ISETP.NE.AND P1, PT, R6, 0x6, PT ;  /* 0x000000060600780c */ /* 0x000fe20003f25270 */
[----:B------:R-:W-:-:S02]  /*8370*/  UIADD3.X UR5, URZ, UR21, URZ, UP0, !UPT ;  /* 0x000000153f057290 */ /* 0x000fc400087fe43f */
[----:B------:R-:W-:Y:S01]  /*8380*/  UIADD3 UR15, UR8, 0x6180, URZ ;  /* 0x00006180080f7890 */ /* 0x000fe2000fffe03f */
[----:B------:R-:W-:Y:S02]  /*8390*/  SEL R10, RZ, 0x1, P1 ;  /* 0x00000001ff0a7807 */ /* 0x000fe40000800000 */
[----:B------:R-:W-:Y:S01]  /*83a0*/  UMOV UR8, UR14 ;  /* 0x0000000e00087c82 */ /* 0x000fe20008000000 */
[----:B------:R-:W-:Y:S02]  /*83b0*/  SEL R6, R6, RZ, P1 ;  /* 0x000000ff06067207 */ /* 0x000fe40000800000 */
[----:B------:R-:W-:Y:S01]  /*83c0*/  LOP3.LUT R5, R5, R10, RZ, 0x3c, !PT ;  /* 0x0000000a05057212 */ /* 0x000fe200078e3cff */
[----:B------:R0:W-:Y:S02]  /*83d0*/  UTMALDG.3D [UR8], [UR4], desc[UR6] ;  /* 0x00000608040075b4 */ /* 0x0001e40008011000 */
[----:B0-----:R-:W-:Y:S01]  /*83e0*/  UMOV UR8, UR15 ;  /* 0x0000000f00087c82 */ /* 0x001fe20008000000 */
[----:B------:R-:W-:-:S02]  /*83f0*/  UMOV UR11, UR19 ;  /* 0x00000013000b7c82 */ /* 0x000fc40008000000 */
[----:B------:R0:W-:Y:S02]  /*8400*/  UTMALDG.3D [UR8], [UR24], desc[UR6] ;  /* 0x00000608180075b4 */ /* 0x0001e40008011000 */
[----:B0-----:R-:W-:Y:S05]  /*8410*/  @P4 BRA `(.L_x_177) ;  /* 0xfffffffc00484947 */ /* 0x001fea000383ffff */
.L_x_173:
[----:B------:R-:W-:Y:S05]  /*8420*/  BSYNC B1 ;  /* 0x0000000000017941 */ /* 0x000fea0003800000 */
.L_x_172:
[----:B------:R-:W-:Y:S01]  /*8430*/  LOP3.LUT P5, RZ, R14, 0xff, RZ, 0xc0, !PT ;  /* 0x000000ff0eff7812 */ /* 0x000fe200078ac0ff */
[----:B------:R-:W-:Y:S01]  /*8440*/  VIADD R6, R15, UR13 ;  /* 0x0000000d0f067c36 */ /* 0x000fe20008000000 */
[----:B------:R-:W-:Y:S01]  /*8450*/  ULDC.64 UR4, c[0x0][0x650] ;  /* 0x0001940000047ab9 */ /* 0x000fe20000000a00 */
[----:B------:R-:W-:Y:S01]  /*8460*/  IMAD.U32 R11, RZ, RZ, UR13 ;  /* 0x0000000dff0b7e24 */ /* 0x000fe2000f8e00ff */
[----:B------:R-:W-:Y:S01]  /*8470*/  UISETP.GE.U32.AND UP0, UPT, UR13, 0x6, UPT ;  /* 0x000000060d00788c */ /* 0x000fe2000bf06070 */
[----:B------:R-:W-:Y:S01]  /*8480*/  BSSY B1, `(.L_x_178) ;  /* 0x000006b000017945 */ /* 0x000fe20003800000 */
[----:B------:R-:W-:Y:S02]  /*8490*/  ISETP.GT.U32.AND P1, PT, R6, 0x5, PT ;  /* 0x000000050600780c */ /* 0x000fe40003f24070 */
[----:B------:R-:W-:Y:S02]  /*84a0*/  PRMT R14, RZ, 0x7610, R14 ;  /* 0x00007610ff0e7816 */ /* 0x000fe4000000000e */
[----:B------:R-:W-:-:S02]  /*84b0*/  ISETP.LT.U32.AND P1, PT, R11, 0x6, P1 ;  /* 0x000000060b00780c */ /* 0x000fc40000f21070 */
[----:B------:R-:W-:Y:S01]  /*84c0*/  PLOP3.LUT P4, PT, PT, PT, UP0, 0x80, 0x0 ;  /* 0x000000000000781c */ /* 0x000fe20003f8f008 */
[----:B------:R-:W0:Y:S01]  /*84d0*/  @P5 S2R R5, SR_CgaCtaId ;  /* 0x0000000000055919 */ /* 0x000e220000008800 */
[----:B------:R-:W-:-:S04]  /*84e0*/  @P5 MOV R4, 0x400 ;  /* 0x0000040000045802 */ /* 0x000fc80000000f00 */
[----:B0-----:R-:W-:Y:S01]  /*84f0*/  @P5 LEA R10, R5, R4, 0x18 ;  /* 0x00000004050a5211 */ /* 0x001fe200078ec0ff */
[----:B------:R-:W-:-:S03]  /*8500*/  IMAD.WIDE.U32 R4, R6, -0x55555555, RZ ;  /* 0xaaaaaaab06047825 */ /* 0x000fc600078e00ff */
[----:B------:R0:W-:Y:S01]  /*8510*/  @P5 SYNCS.ARRIVE.TRANS64.A1T0 RZ, [R10+URZ+0x98], RZ ;  /* 0x000098ff0aff59a7 */ /* 0x0001e2000810003f */
[----:B------:R-:W-:Y:S01]  /*8520*/  IADD3 R2, P5, R2, R8, RZ ;  /* 0x0000000802027210 */ /* 0x000fe20007fbe0ff */
[----:B------:R-:W-:Y:S01]  /*8530*/  IMAD.MOV.U32 R4, RZ, RZ, -0x1 ;  /* 0xffffffffff047424 */ /* 0x000fe200078e00ff */
[----:B------:R-:W-:Y:S02]  /*8540*/  SHF.R.U32.HI R11, RZ, 0x2, R5 ;  /* 0x00000002ff0b7819 */ /* 0x000fe40000011605 */
[----:B------:R-:W-:Y:S01]  /*8550*/  SEL R5, RZ, 0x1, !P1 ;  /* 0x00000001ff057807 */ /* 0x000fe20004800000 */
[----:B------:R-:W-:Y:S01]  /*8560*/  IMAD.X R3, R3, 0x1, R0, P5 ;  /* 0x0000000103037824 */ /* 0x000fe200028e0600 */
[----:B------:R-:W-:Y:S01]  /*8570*/  ISETP.GE.U32.AND P1, PT, R2, UR4, PT ;  /* 0x0000000402007c0c */ /* 0x000fe2000bf26070 */
[----:B------:R-:W-:Y:S01]  /*8580*/  IMAD R15, R11, -0x6, R6 ;  /* 0xfffffffa0b0f7824 */ /* 0x000fe200078e0206 */
[----:B------:R-:W-:Y:S01]  /*8590*/  LOP3.LUT R12, R12, R5, RZ, 0x3c, !PT ;  /* 0x000000050c0c7212 */ /* 0x000fe200078e3cff */
[----:B------:R-:W-:Y:S01]  /*85a0*/  IMAD.MOV.U32 R6, RZ, RZ, -0x1 ;  /* 0xffffffffff067424 */ /* 0x000fe200078e00ff */
[----:B------:R-:W-:Y:S01]  /*85b0*/  ISETP.GE.U32.AND.EX P1, PT, R3, UR5, PT, P1 ;  /* 0x0000000503007c0c */ /* 0x000fe2000bf26110 */
[----:B------:R-:W-:Y:S01]  /*85c0*/  IMAD.MOV.U32 R5, RZ, RZ, -0x1 ;  /* 0xffffffffff057424 */ /* 0x000fe200078e00ff */
[----:B------:R-:W-:-:S02]  /*85d0*/  @P4 LOP3.LUT R12, R12, 0x1, R11, 0x78, !PT ;  /* 0x000000010c0c4812 */ /* 0x000fc400078e780b */
[----:B0-----:R-:W-:-:S09]  /*85e0*/  PRMT R10, RZ, 0x7610, R10 ;  /* 0x00007610ff0a7816 */ /* 0x001fd2000000000a */
[----:B------:R-:W-:Y:S05]  /*85f0*/  @P1 BRA `(.L_x_179) ;  /* 0x00000004004c1947 */ /* 0x000fea0003800000 */
[----:B------:R-:W0:Y:S01]  /*8600*/  S2R R17, SR_CTAID.X ;  /* 0x0000000000117919 */ /* 0x000e220000002500 */
[----:B------:R-:W-:Y:S01]  /*8610*/  ULDC.64 UR4, c[0x0][0x628] ;  /* 0x00018a0000047ab9 */ /* 0x000fe20000000a00 */
[----:B------:R-:W1:Y:S01]  /*8620*/  LDC R18, c[0x0][0x144] ;  /* 0x00005100ff127b82 */ /* 0x000e620000000800 */
[----:B------:R-:W-:Y:S01]  /*8630*/  ISETP.NE.U32.AND P1, PT, RZ, UR4, PT ;  /* 0x00000004ff007c0c */ /* 0x000fe2000bf25070 */
[----:B------:R-:W2:Y:S01]  /*8640*/  S2R R6, SR_CTAID.Y ;  /* 0x0000000000067919 */ /* 0x000ea20000002600 */
[----:B------:R-:W-:Y:S01]  /*8650*/  ULDC UR6, c[0x0][0x150] ;  /* 0x0000540000067ab9 */ /* 0x000fe20000000800 */
[----:B------:R-:W-:Y:S01]  /*8660*/  ULDC UR7, c[0x0][0x630] ;  /* 0x00018c0000077ab9 */ /* 0x000fe20000000800 */
[----:B------:R-:W-:Y:S01]  /*8670*/  ISETP.NE.AND.EX P1, PT, RZ, UR5, PT, P1 ;  /* 0x00000005ff007c0c */ /* 0x000fe2000bf25310 */
[----:B------:R-:W-:Y:S01]  /*8680*/  IMAD.MOV.U32 R4, RZ, RZ, R2 ;  /* 0x000000ffff047224 */ /* 0x000fe200078e0002 */
[----:B0-----:R-:W-:-:S05]  /*8690*/  I2FP.F32.U32 R5, R17 ;  /* 0x0000001100057245 */ /* 0x001fca0000201000 */
[----:B------:R-:W-:Y:S01]  /*86a0*/  FMUL R20, R5, UR6 ;  /* 0x0000000605147c20 */ /* 0x000fe20008400000 */
[----:B------:R-:W-:-:S05]  /*86b0*/  IMAD.MOV.U32 R5, RZ, RZ, R3 ;  /* 0x000000ffff057224 */ /* 0x000fca00078e0003 */
[----:B--2---:R-:W-:Y:S05]  /*86c0*/  @!P1 BRA `(.L_x_180) ;  /* 0x0000000000289947 */ /* 0x004fea0003800000 */
[----:B------:R-:W-:Y:S02]  /*86d0*/  ULDC UR6, c[0x0][0x634] ;  /* 0x00018d0000067ab9 */ /* 0x000fe40000000800 */
[----:B------:R-:W-:-:S05]  /*86e0*/  IADD3 R5, P1, R2, UR6, RZ ;  /* 0x0000000602057c10 */ /* 0x000fca000ff3e0ff */
[----:B------:R-:W-:-:S04]  /*86f0*/  IMAD.X R19, RZ, RZ, R3, P1 ;  /* 0x000000ffff137224 */ /* 0x000fc800008e0603 */
[----:B------:R-:W-:-:S04]  /*8700*/  IMAD.WIDE.U32 R10, R19, UR4, RZ ;  /* 0x00000004130a7c25 */ /* 0x000fc8000f8e00ff */
[----:B------:R-:W-:-:S04]  /*8710*/  IMAD.WIDE.U32 R10, P1, R5, UR5, R10 ;  /* 0x00000005050a7c25 */ /* 0x000fc8000f82000a */
[----:B------:R-:W-:-:S04]  /*8720*/  IMAD.WIDE.U32 R4, R5, UR4, RZ ;  /* 0x0000000405047c25 */ /* 0x000fc8000f8e00ff */
[----:B------:R-:W-:Y:S01]  /*8730*/  IMAD.MOV.U32 R4, RZ, RZ, R11 ;  /* 0x000000ffff047224 */ /* 0x000fe200078e000b */
[----:B------:R-:W-:Y:S01]  /*8740*/  IADD3 RZ, P4, R5, R10, RZ ;  /* 0x0000000a05ff7210 */ /* 0x000fe20007f9e0ff */
[----:B------:R-:W-:-:S04]  /*8750*/  IMAD.X R5, RZ, RZ, RZ, P1 ;  /* 0x000000ffff057224 */ /* 0x000fc800008e06ff */
[----:B------:R-:W-:-:S08]  /*8760*/  IMAD.WIDE.U32.X R4, R19, UR5, R4, P4 ;  /* 0x0000000513047c25 */ /* 0x000fd0000a0e0404 */
.L_x_180:
[--C-:B------:R-:W-:Y:S01]  /*8770*/  SHF.R.U64 R16, R4, UR7, R5.reuse ;  /* 0x0000000704107c19 */ /* 0x100fe20008001205 */
[----:B------:R-:W0:Y:S01]  /*8780*/  F2I.U32.TRUNC.NTZ R20, R20 ;  /* 0x0000001400147305 */ /* 0x000e22000020f000 */
[----:B------:R-:W-:Y:S01]  /*8790*/  SHF.R.U32.HI R4, RZ, UR7, R5 ;  /* 0x00000007ff047c19 */ /* 0x000fe20008011605 */
[----:B------:R-:W-:Y:S01]  /*87a0*/  ULDC.64 UR4, c[0x0][0x620] ;  /* 0x0001880000047ab9 */ /* 0x000fe20000000a00 */
[----:B------:R-:W-:Y:S01]  /*87b0*/  IADD3 R11, P1, RZ, -R16, RZ ;  /* 0x80000010ff0b7210 */ /* 0x000fe20007f3e0ff */
[----:B------:R-:W-:Y:S01]  /*87c0*/  ULDC.64 UR6, c[0x0][0x640] ;  /* 0x0001900000067ab9 */ /* 0x000fe20000000a00 */
[----:B------:R-:W2:Y:S03]  /*87d0*/  LDC R21, c[0x0][0x148] ;  /* 0x00005200ff157b82 */ /* 0x000ea60000000800 */
[----:B------:R-:W-:Y:S01]  /*87e0*/  IMAD.X R4, RZ, RZ, ~R4, P1 ;  /* 0x000000ffff047224 */ /* 0x000fe200008e0e04 */
[----:B------:R-:W-:-:S03]  /*87f0*/  ISETP.NE.U32.AND P1, PT, RZ, UR6, PT ;  /* 0x00000006ff007c0c */ /* 0x000fc6000bf25070 */
[----:B------:R-:W-:Y:S01]  /*8800*/  IMAD R10, R4, UR4, RZ ;  /* 0x00000004040a7c24 */ /* 0x000fe2000f8e02ff */
[----:B------:R-:W-:Y:S01]  /*8810*/  ISETP.NE.AND.EX P1, PT, RZ, UR7, PT, P1 ;  /* 0x00000007ff007c0c */ /* 0x000fe2000bf25310 */
[----:B------:R-:W-:Y:S01]  /*8820*/  IMAD.WIDE.U32 R4, R11, UR4, R2 ;  /* 0x000000040b047c25 */ /* 0x000fe2000f8e0002 */
[----:B------:R-:W-:-:S03]  /*8830*/  ULDC UR4, c[0x0][0x618] ;  /* 0x0001860000047ab9 */ /* 0x000fc60000000800 */
[----:B------:R-:W-:Y:S01]  /*8840*/  IMAD R11, R11, UR5, R10 ;  /* 0x000000050b0b7c24 */ /* 0x000fe2000f8e020a */
[----:B------:R-:W-:Y:S01]  /*8850*/  ULDC UR5, c[0x0][0x154] ;  /* 0x0000550000057ab9 */ /* 0x000fe20000000800 */
[----:B0-----:R-:W-:Y:S02]  /*8860*/  IMAD.MOV R10, RZ, RZ, -R20 ;  /* 0x000000ffff0a7224 */ /* 0x001fe400078e0a14 */
[----:B------:R-:W-:Y:S02]  /*8870*/  IMAD.IADD R5, R5, 0x1, R11 ;  /* 0x0000000105057824 */ /* 0x000fe400078e020b */
[----:B-1----:R-:W-:Y:S01]  /*8880*/  IMAD R17, R18, R10, R17 ;  /* 0x0000000a12117224 */ /* 0x002fe200078e0211 */
[----:B------:R-:W-:Y:S02]  /*8890*/  I2FP.F32.U32 R10, R6 ;  /* 0x00000006000a7245 */ /* 0x000fe40000201000 */
[--C-:B------:R-:W-:Y:S02]  /*88a0*/  SHF.R.U64 R18, R4, UR4, R5.reuse ;  /* 0x0000000404127c19 */ /* 0x100fe40008001205 */
[----:B------:R-:W-:Y:S01]  /*88b0*/  SHF.R.U32.HI R5, RZ, UR4, R5 ;  /* 0x00000004ff057c19 */ /* 0x000fe20008011605 */
[----:B------:R-:W-:Y:S01]  /*88c0*/  FMUL R10, R10, UR5 ;  /* 0x000000050a0a7c20 */ /* 0x000fe20008400000 */
[----:B------:R-:W-:-:S02]  /*88d0*/  ULDC UR4, c[0x0][0x608] ;  /* 0x0001820000047ab9 */ /* 0x000fc40000000800 */
[--C-:B------:R-:W-:Y:S01]  /*88e0*/  SHF.R.U64 R20, R18, UR4, R5.reuse ;  /* 0x0000000412147c19 */ /* 0x100fe20008001205 */
[----:B------:R0:W1:Y:S01]  /*88f0*/  F2I.U32.TRUNC.NTZ R22, R10 ;  /* 0x0000000a00167305 */ /* 0x000062000020f000 */
[----:B------:R-:W-:Y:S01]  /*8900*/  SHF.R.U32.HI R5, RZ, UR4, R5 ;  /* 0x00000004ff057c19 */ /* 0x000fe20008011605 */
[----:B------:R-:W-:-:S03]  /*8910*/  ULDC UR4, c[0x0][0x658] ;  /* 0x0001960000047ab9 */ /* 0x000fc60000000800 */
[--C-:B------:R-:W-:Y:S02]  /*8920*/  SHF.R.U64 R19, R20, UR4, R5.reuse ;  /* 0x0000000414137c19 */ /* 0x100fe40008001205 */
[----:B------:R-:W-:-:S03]  /*8930*/  SHF.R.U32.HI R23, RZ, UR4, R5 ;  /* 0x00000004ff177c19 */ /* 0x000fc60008011605 */
[----:B------:R-:W-:Y:S02]  /*8940*/  IMAD.MOV.U32 R4, RZ, RZ, R19 ;  /* 0x000000ffff047224 */ /* 0x000fe400078e0013 */
[----:B------:R-:W-:Y:S01]  /*8950*/  IMAD.MOV.U32 R5, RZ, RZ, R23 ;  /* 0x000000ffff057224 */ /* 0x000fe200078e0017 */
[----:B0-----:R-:W-:Y:S06]  /*8960*/  @!P1 BRA `(.L_x_181) ;  /* 0x0000000000289947 */ /* 0x001fec0003800000 */
        /* <DEDUP_REMOVED lines=10> */
.L_x_181:
[----:B------:R-:W-:Y:S01]  /*8a10*/  ULDC UR4, c[0x0][0x648] ;  /* 0x0001920000047ab9 */ /* 0x000fe20000000800 */
[----:B-1----:R-:W-:Y:S01]  /*8a20*/  IMAD.MOV R22, RZ, RZ, -R22 ;  /* 0x000000ffff167224 */ /* 0x002fe200078e0a16 */
[----:B------:R-:W-:Y:S01]  /*8a30*/  SHF.R.U64 R5, R4, UR4, R5 ;  /* 0x0000000404057c19 */ /* 0x000fe20008001205 */
[----:B------:R-:W-:Y:S01]  /*8a40*/  ULDC UR4, c[0x0][0x638] ;  /* 0x00018e0000047ab9 */ /* 0x000fe20000000800 */
[----:B------:R-:W-:Y:S01]  /*8a50*/  LOP3.LUT R4, R20, UR17, RZ, 0xc0, !PT ;  /* 0x0000001114047c12 */ /* 0x000fe2000f8ec0ff */
[----:B--2---:R-:W-:Y:S01]  /*8a60*/  @P2 IMAD R17, R21, R22, R6 ;  /* 0x0000001615112224 */ /* 0x004fe200078e0206 */
[----:B------:R-:W-:Y:S01]  /*8a70*/  LOP3.LUT R18, R18, UR16, RZ, 0xc0, !PT ;  /* 0x0000001012127c12 */ /* 0x000fe2000f8ec0ff */
[----:B------:R-:W-:Y:S01]  /*8a80*/  IMAD.MOV R6, RZ, RZ, -R5 ;  /* 0x000000ffff067224 */ /* 0x000fe200078e0a05 */
[----:B------:R-:W-:Y:S01]  /*8a90*/  ULDC UR5, c[0x0][0x610] ;  /* 0x0001840000057ab9 */ /* 0x000fe20000000800 */
[----:B------:R-:W-:Y:S02]  /*8aa0*/  IMAD R4, R5, UR18, R4 ;  /* 0x0000001205047c24 */ /* 0x000fe4000f8e0204 */
[----:B------:R-:W-:Y:S01]  /*8ab0*/  IMAD R19, R6, UR4, R19 ;  /* 0x0000000406137c24 */ /* 0x000fe2000f8e0213 */
[----:B------:R-:W-:Y:S01]  /*8ac0*/  ULDC UR4, c[0x0][0x600] ;  /* 0x0001800000047ab9 */ /* 0x000fe20000000800 */
[----:B------:R-:W-:-:S02]  /*8ad0*/  IMAD R17, R4, UR5, R17 ;  /* 0x0000000504117c24 */ /* 0x000fc4000f8e0211 */
[----:B------:R-:W-:Y:S02]  /*8ae0*/  IMAD R6, R19, UR4, R18 ;  /* 0x0000000413067c24 */ /* 0x000fe4000f8e0212 */
[----:B------:R-:W-:Y:S02]  /*8af0*/  IMAD.MOV.U32 R10, RZ, RZ, 0x1 ;  /* 0x00000001ff0a7424 */ /* 0x000fe400078e00ff */
[----:B------:R-:W-:Y:S01]  /*8b00*/  IMAD.MOV.U32 R4, RZ, RZ, R16 ;  /* 0x000000ffff047224 */ /* 0x000fe200078e0010 */
[----:B------:R-:W-:Y:S02]  /*8b10*/  SEL R5, R6, R17, !P2 ;  /* 0x0000001106057207 */ /* 0x000fe40005000000 */
[----:B------:R-:W-:-:S07]  /*8b20*/  SEL R6, R17, R6, !P2 ;  /* 0x0000000611067207 */ /* 0x000fce0005000000 */
.L_x_179:
[----:B------:R-:W-:Y:S05]  /*8b30*/  BSYNC B1 ;  /* 0x0000000000017941 */ /* 0x000fea0003800000 */
.L_x_178:
[----:B------:R-:W-:-:S13]  /*8b40*/  LOP3.LUT P1, RZ, R10, 0xff, RZ, 0xc0, !PT ;  /* 0x000000ff0aff7812 */ /* 0x000fda000782c0ff */
[----:B------:R-:W-:Y:S05]  /*8b50*/  @P1 BRA `(.L_x_182) ;  /* 0xfffffff400441947 */ /* 0x000fea000383ffff */
[----:B------:R-:W-:Y:S05]  /*8b60*/  BSYNC B0 ;  /* 0x0000000000007941 */ /* 0x000fea0003800000 */
.L_x_170:
[----:B------:R-:W-:-:S03]  /*8b70*/  UMOV UR4, 0xffffffff ;  /* 0xffffffff00047882 */ /* 0x000fc60000000000 */
[----:B------:R-:W-:Y:S05]  /*8b80*/  BRA.DIV UR4, `(.L_x_183) ;  /* 0x0000000604947947 */ /* 0x000fea000b800000 */
[----:B------:R-:W-:-:S13]  /*8b90*/  ELECT P0, URZ, PT ;  /* 0x00000000003f782f */ /* 0x000fda0003800000 */
.L_x_201:
[----:B------:R-:W-:Y:S04]  /*8ba0*/  BSSY B0, `(.L_x_184) ;  /* 0x000003d000007945 */ /* 0x000fe80003800000 */
[----:B------:R-:W-:Y:S05]  /*8bb0*/  @!P0 BRA `(.L_x_185) ;  /* 0x0000000000ec8947 */ /* 0x000fea0003800000 */
[----:B------:R-:W-:-:S04]  /*8bc0*/  LOP3.LUT R7, R7, 0x2, RZ, 0xfc, !PT ;  /* 0x0000000207077812 */ /* 0x000fc800078efcff */
[----:B------:R-:W-:-:S13]  /*8bd0*/  ISETP.NE.AND P0, PT, R7, 0x3, PT ;  /* 0x000000030700780c */ /* 0x000fda0003f05270 */
[----:B------:R-:W-:Y:S05]  /*8be0*/  @!P0 BRA `(.L_x_186) ;  /* 0x0000000000048947 */ /* 0x000fea0003800000 */
[----:B------:R-:W-:Y:S01]  /*8bf0*/  BPT.TRAP 0x1 ;  /* 0x000000040000795c */ /* 0x000fe20000300000 */
.L_x_186:
[----:B------:R-:W0:Y:S01]  /*8c00*/  S2R R3, SR_CgaCtaId ;  /* 0x0000000000037919 */ /* 0x000e220000008800 */
[----:B------:R-:W-:Y:S02]  /*8c10*/  MOV R0, 0x400 ;  /* 0x0000040000007802 */ /* 0x000fe40000000f00 */
[----:B------:R-:W-:Y:S02]  /*8c20*/  SHF.L.U32 R2, R12, 0x1f, RZ ;  /* 0x0000001f0c027819 */ /* 0x000fe400000006ff */
[----:B0-----:R-:W-:-:S05]  /*8c30*/  LEA R0, R3, R0, 0x18 ;  /* 0x0000000003007211 */ /* 0x001fca00078ec0ff */
[----:B------:R-:W-:-:S04]  /*8c40*/  VIADD R0, R0, 0x30 ;  /* 0x0000003000007836 */ /* 0x000fc80000000000 */
[C---:B------:R-:W-:Y:S02]  /*8c50*/  IMAD R5, R15.reuse, 0x8, R0 ;  /* 0x000000080f057824 */ /* 0x040fe400078e0200 */
[----:B------:R-:W-:Y:S02]  /*8c60*/  VIADD R15, R15, 0x1 ;  /* 0x000000010f0f7836 */ /* 0x000fe40000000000 */
[----:B------:R-:W0:Y:S03]  /*8c70*/  SYNCS.PHASECHK.TRANS64.TRYWAIT P0, [R5+URZ], R2 ;  /* 0x00000002050075a7 */ /* 0x000e26000800017f */
[----:B------:R-:W-:-:S04]  /*8c80*/  ISETP.NE.AND P1, PT, R15, 0x6, PT ;  /* 0x000000060f00780c */ /* 0x000fc80003f25270 */
[----:B------:R-:W-:Y:S02]  /*8c90*/  SEL R3, RZ, 0x1, P1 ;  /* 0x00000001ff037807 */ /* 0x000fe40000800000 */
[----:B------:R-:W-:Y:S02]  /*8ca0*/  SEL R15, R15, RZ, P1 ;  /* 0x000000ff0f0f7207 */ /* 0x000fe40000800000 */
[----:B------:R-:W-:-:S03]  /*8cb0*/  LOP3.LUT R12, R12, R3, RZ, 0x3c, !PT ;  /* 0x000000030c0c7212 */ /* 0x000fc600078e3cff */
[----:B------:R-:W-:Y:S01]  /*8cc0*/  IMAD R7, R15, 0x8, R0 ;  /* 0x000000080f077824 */ /* 0x000fe200078e0200 */
[----:B------:R-:W-:Y:S01]  /*8cd0*/  SHF.L.U32 R4, R12, 0x1f, RZ ;  /* 0x0000001f0c047819 */ /* 0x000fe200000006ff */
[----:B0-----:R-:W-:Y:S06]  /*8ce0*/  @!P0 BRA `(.L_x_187) ;  /* 0x0000000400608947 */ /* 0x001fec0003800000 */
.L_x_202:
[----:B------:R-:W1:Y:S01]  /*8cf0*/  SYNCS.PHASECHK.TRANS64.TRYWAIT P0, [R7+URZ], R4 ;  /* 0x00000004070075a7 */ /* 0x000e62000800017f */
[----:B0-----:R-:W-:-:S05]  /*8d00*/  VIADD R2, R15, 0x1 ;  /* 0x000000010f027836 */ /* 0x001fca0000000000 */
[----:B------:R-:W-:-:S04]  /*8d10*/  ISETP.NE.AND P1, PT, R2, 0x6, PT ;  /* 0x000000060200780c */ /* 0x000fc80003f25270 */
[----:B------:R-:W-:Y:S02]  /*8d20*/  SEL R3, RZ, 0x1, P1 ;  /* 0x00000001ff037807 */ /* 0x000fe40000800000 */
[----:B------:R-:W-:Y:S02]  /*8d30*/  SEL R9, R2, RZ, P1 ;  /* 0x000000ff02097207 */ /* 0x000fe40000800000 */
[----:B------:R-:W-:-:S03]  /*8d40*/  LOP3.LUT R12, R12, R3, RZ, 0x3c, !PT ;  /* 0x000000030c0c7212 */ /* 0x000fc600078e3cff */
[----:B------:R-:W-:Y:S01]  /*8d50*/  IMAD R6, R9, 0x8, R0 ;  /* 0x0000000809067824 */ /* 0x000fe200078e0200 */
[----:B------:R-:W-:Y:S01]  /*8d60*/  SHF.L.U32 R5, R12, 0x1f, RZ ;  /* 0x0000001f0c057819 */ /* 0x000fe200000006ff */
[----:B-1----:R-:W-:Y:S06]  /*8d70*/  @!P0 BRA `(.L_x_188) ;  /* 0x0000000400508947 */ /* 0x002fec0003800000 */
.L_x_203:
[----:B------:R-:W1:Y:S01]  /*8d80*/  SYNCS.PHASECHK.TRANS64.TRYWAIT P0, [R6+URZ], R5 ;  /* 0x00000005060075a7 */ /* 0x000e62000800017f */
[----:B------:R-:W-:-:S05]  /*8d90*/  VIADD R2, R9, 0x1 ;  /* 0x0000000109027836 */ /* 0x000fca0000000000 */
[----:B------:R-:W-:-:S04]  /*8da0*/  ISETP.NE.AND P1, PT, R2, 0x6, PT ;  /* 0x000000060200780c */ /* 0x000fc80003f25270 */
[----:B------:R-:W-:Y:S02]  /*8db0*/  SEL R3, RZ, 0x1, P1 ;  /* 0x00000001ff037807 */ /* 0x000fe40000800000 */
[----:B0-----:R-:W-:Y:S02]  /*8dc0*/  SEL R7, R2, RZ, P1 ;  /* 0x000000ff02077207 */ /* 0x001fe40000800000 */
[----:B------:R-:W-:-:S03]  /*8dd0*/  LOP3.LUT R12, R12, R3, RZ, 0x3c, !PT ;  /* 0x000000030c0c7212 */ /* 0x000fc600078e3cff */
[----:B------:R-:W-:Y:S01]  /*8de0*/  IMAD R9, R7, 0x8, R0 ;  /* 0x0000000807097824 */ /* 0x000fe200078e0200 */
[----:B------:R-:W-:Y:S01]  /*8df0*/  SHF.L.U32 R4, R12, 0x1f, RZ ;  /* 0x0000001f0c047819 */ /* 0x000fe200000006ff */
[----:B-1----:R-:W-:Y:S06]  /*8e00*/  @!P0 BRA `(.L_x_189) ;  /* 0x0000000400408947 */ /* 0x002fec0003800000 */
.L_x_204:
[----:B------:R-:W1:Y:S01]  /*8e10*/  SYNCS.PHASECHK.TRANS64.TRYWAIT P0, [R9+URZ], R4 ;  /* 0x00000004090075a7 */ /* 0x000e62000800017f */
[----:B------:R-:W-:-:S05]  /*8e20*/  VIADD R2, R7, 0x1 ;  /* 0x0000000107027836 */ /* 0x000fca0000000000 */
[----:B------:R-:W-:-:S04]  /*8e30*/  ISETP.NE.AND P1, PT, R2, 0x6, PT ;  /* 0x000000060200780c */ /* 0x000fc80003f25270 */
[----:B------:R-:W-:Y:S02]  /*8e40*/  SEL R3, RZ, 0x1, P1 ;  /* 0x00000001ff037807 */ /* 0x000fe40000800000 */
[----:B------:R-:W-:Y:S02]  /*8e50*/  SEL R7, R2, RZ, P1 ;  /* 0x000000ff02077207 */ /* 0x000fe40000800000 */
[----:B------:R-:W-:-:S03]  /*8e60*/  LOP3.LUT R11, R12, R3, RZ, 0x3c, !PT ;  /* 0x000000030c0b7212 */ /* 0x000fc600078e3cff */
[----:B0-----:R-:W-:Y:S01]  /*8e70*/  IMAD R6, R7, 0x8, R0 ;  /* 0x0000000807067824 */ /* 0x001fe200078e0200 */
[----:B------:R-:W-:Y:S01]  /*8e80*/  SHF.L.U32 R5, R11, 0x1f, RZ ;  /* 0x0000001f0b057819 */ /* 0x000fe200000006ff */
[----:B-1----:R-:W-:Y:S06]  /*8e90*/  @!P0 BRA `(.L_x_190) ;  /* 0x0000000400308947 */ /* 0x002fec0003800000 */
.L_x_205:
[----:B------:R-:W1:Y:S01]  /*8ea0*/  SYNCS.PHASECHK.TRANS64.TRYWAIT P0, [R6+URZ], R5 ;  /* 0x00000005060075a7 */ /* 0x000e62000800017f */
[----:B------:R-:W-:-:S05]  /*8eb0*/  VIADD R2, R7, 0x1 ;  /* 0x0000000107027836 */ /* 0x000fca0000000000 */
[----:B------:R-:W-:-:S04]  /*8ec0*/  ISETP.NE.AND P1, PT, R2, 0x6, PT ;  /* 0x000000060200780c */ /* 0x000fc80003f25270 */
[----:B0-----:R-:W-:Y:S02]  /*8ed0*/  SEL R4, RZ, 0x1, P1 ;  /* 0x00000001ff047807 */ /* 0x001fe40000800000 */
[----:B------:R-:W-:Y:S02]  /*8ee0*/  SEL R3, R2, RZ, P1 ;  /* 0x000000ff02037207 */ /* 0x000fe40000800000 */
[----:B------:R-:W-:Y:S01]  /*8ef0*/  LOP3.LUT R4, R11, R4, RZ, 0x3c, !PT ;  /* 0x000000040b047212 */ /* 0x000fe200078e3cff */
[----:B-1----:R-:W-:Y:S06]  /*8f00*/  @!P0 BRA `(.L_x_191) ;  /* 0x0000000400288947 */ /* 0x002fec0003800000 */
.L_x_206:
[----:B------:R-:W-:Y:S01]  /*8f10*/  IMAD R3, R3, 0x8, R0 ;  /* 0x0000000803037824 */ /* 0x000fe200078e0200 */
[----:B------:R-:W-:-:S07]  /*8f20*/  SHF.L.U32 R0, R4, 0x1f, RZ ;  /* 0x0000001f04007819 */ /* 0x000fce00000006ff */
.L_x_192:
[----:B-1----:R1:W2:Y:S02]  /*8f30*/  SYNCS.PHASECHK.TRANS64.TRYWAIT P0, [R3+URZ], R0 ;  /* 0x00000000030075a7 */ /* 0x0022a4000800017f */
[----:B--2---:R-:W-:Y:S05]  /*8f40*/  @!P0 NANOSLEEP.SYNCS 0x989680 ;  /* 0x009896800000895d */ /* 0x004fea0003900000 */
[----:B------:R-:W2:Y:S02]  /*8f50*/  @!P0 SYNCS.PHASECHK.TRANS64 P0, [R3+URZ], R0 ;  /* 0x00000000030085a7 */ /* 0x000ea4000800007f */
[----:B--2---:R-:W-:Y:S05]  /*8f60*/  @!P0 BRA `(.L_x_192) ;  /* 0xfffffffc00f08947 */ /* 0x004fea000383ffff */
.L_x_185:
[----:B------:R-:W-:Y:S05]  /*8f70*/  BSYNC B0 ;  /* 0x0000000000007941 */ /* 0x000fea0003800000 */
.L_x_184:
[----:B------:R-:W-:Y:S05]  /*8f80*/  EXIT ;  /* 0x000000000000794d */ /* 0x000fea0003800000 */
.L_x_15:
[----:B0-----:R-:W-:-:S04]  /*8f90*/  IMAD.U32 R17, RZ, RZ, UR15 ;  /* 0x0000000fff117e24 */ /* 0x001fc8000f8e00ff */
[----:B------:R0:W1:Y:S03]  /*8fa0*/  SYNCS.PHASECHK.TRANS64.TRYWAIT P0, [R17+URZ+-0x8], R16 ;  /* 0xfffff810110075a7 */ /* 0x000066000800017f */
[----:B-1----:R-:W-:Y:S05]  /*8fb0*/  @!P0 NANOSLEEP.SYNCS 0x989680 ;  /* 0x009896800000895d */ /* 0x002fea0003900000 */
[----:B------:R-:W1:Y:S02]  /*8fc0*/  @!P0 SYNCS.PHASECHK.TRANS64 P0, [R17+URZ+-0x8], R16 ;  /* 0xfffff810110085a7 */ /* 0x000e64000800007f */
[----:B-1----:R-:W-:Y:S05]  /*8fd0*/  @!P0 BRA `(.L_x_15) ;  /* 0xfffffffc00ec8947 */ /* 0x002fea000383ffff */
[----:B------:R-:W-:Y:S05]  /*8fe0*/  BRA `(.L_x_193) ;  /* 0xffffff8400287947 */ /* 0x000fea000383ffff */
.L_x_20:
[----:B-1----:R-:W-:-:S04]  /*8ff0*/  IMAD.U32 R17, RZ, RZ, UR6 ;  /* 0x00000006ff117e24 */ /* 0x002fc8000f8e00ff */
[----:B------:R1:W2:Y:S03]  /*9000*/  SYNCS.PHASECHK.TRANS64.TRYWAIT P0, [R17+URZ], R16 ;  /* 0x00000010110075a7 */ /* 0x0002a6000800017f */
[----:B--2---:R-:W-:Y:S05]  /*9010*/  @!P0 NANOSLEEP.SYNCS 0x989680 ;  /* 0x009896800000895d */ /* 0x004fea0003900000 */
[----:B------:R-:W2:Y:S02]  /*9020*/  @!P0 SYNCS.PHASECHK.TRANS64 P0, [R17+URZ], R16 ;  /* 0x00000010110085a7 */ /* 0x000ea4000800007f */
[----:B--2---:R-:W-:Y:S05]  /*9030*/  @!P0 BRA `(.L_x_20) ;  /* 0xfffffffc00ec8947 */ /* 0x004fea000383ffff */
[----:B------:R-:W-:Y:S05]  /*9040*/  BRA `(.L_x_19) ;  /* 0xffffff8800547947 */ /* 0x000fea000383ffff */
.L_x_26:
[----:B-1----:R-:W-:-:S04]  /*9050*/  IMAD.U32 R18, RZ, RZ, UR9 ;  /* 0x00000009ff127e24 */ /* 0x002fc8000f8e00ff */
[----:B------:R1:W2:Y:S03]  /*9060*/  SYNCS.PHASECHK.TRANS64.TRYWAIT P0, [R18+URZ], R17 ;  /* 0x00000011120075a7 */ /* 0x0002a6000800017f */
[----:B--2---:R-:W-:Y:S05]  /*9070*/  @!P0 NANOSLEEP.SYNCS 0x989680 ;  /* 0x009896800000895d */ /* 0x004fea0003900000 */
[----:B------:R-:W2:Y:S02]  /*9080*/  @!P0 SYNCS.PHASECHK.TRANS64 P0, [R18+URZ], R17 ;  /* 0x00000011120085a7 */ /* 0x000ea4000800007f */
[----:B--2---:R-:W-:Y:S05]  /*9090*/  @!P0 BRA `(.L_x_26) ;  /* 0xfffffffc00ec8947 */ /* 0x004fea000383ffff */
[----:B------:R-:W-:Y:S05]  /*90a0*/  BRA `(.L_x_25) ;  /* 0xffffff90008c7947 */ /* 0x000fea000383ffff */
.L_x_34:
[----:B0-----:R-:W-:-:S04]  /*90b0*/  IMAD.U32 R17, RZ, RZ, UR15 ;  /* 0x0000000fff117e24 */ /* 0x001fc8000f8e00ff */
[----:B------:R0:W1:Y:S03]  /*90c0*/  SYNCS.PHASECHK.TRANS64.TRYWAIT P0, [R17+URZ+0x8], R16 ;  /* 0x00000810110075a7 */ /* 0x000066000800017f */
[----:B-1----:R-:W-:Y:S05]  /*90d0*/  @!P0 NANOSLEEP.SYNCS 0x989680 ;  /* 0x009896800000895d */ /* 0x002fea0003900000 */
[----:B------:R-:W1:Y:S02]  /*90e0*/  @!P0 SYNCS.PHASECHK.TRANS64 P0, [R17+URZ+0x8], R16 ;  /* 0x00000810110085a7 */ /* 0x000e64000800007f */
[----:B-1----:R-:W-:Y:S05]  /*90f0*/  @!P0 BRA `(.L_x_34) ;  /* 0xfffffffc00ec8947 */ /* 0x002fea000383ffff */
[----:B------:R-:W-:Y:S05]  /*9100*/  BRA `(.L_x_194) ;  /* 0xffffff9c00e47947 */ /* 0x000fea000383ffff */
.L_x_171:
[----:B------:R-:W-:Y:S01]  /*9110*/  BSSY B1, `(.L_x_195) ;  /* 0x0000006000017945 */ /* 0x000fe20003800000 */
[----:B------:R-:W-:-:S07]  /*9120*/  IMAD.MOV.U32 R10, RZ, RZ, -0x1 ;  /* 0xffffffffff0a7424 */ /* 0x000fce00078e00ff */
[----:B------:R-:W-:Y:S05]  /*9130*/  WARPSYNC.COLLECTIVE R10, `(.L_x_196) ;  /* 0x000000000a0c7348 */ /* 0x000fea0003c00000 */
[----:B------:R-:W-:Y:S02]  /*9140*/  ELECT P1, UR62, PT ;  /* 0x00000000003e782f */ /* 0x000fe40003820000 */
[----:B------:R-:W-:Y:S01]  /*9150*/  MOV R10, UR62 ;  /* 0x0000003e000a7c02 */ /* 0x000fe20008000f00 */
[----:B------:R-:W-:Y:S10]  /*9160*/  ENDCOLLECTIVE ;  /* 0x000000000000791b */ /* 0x000ff40003800000 */
.L_x_196:
[----:B------:R-:W-:Y:S05]  /*9170*/  BSYNC B1 ;  /* 0x0000000000017941 */ /* 0x000fea0003800000 */
.L_x_195:
[----:B------:R-:W-:Y:S05]  /*9180*/  BRA `(.L_x_197) ;  /* 0xffffffec00c47947 */ /* 0x000fea000383ffff */
.L_x_174:
[----:B-1----:R1:W2:Y:S02]  /*9190*/  SYNCS.PHASECHK.TRANS64.TRYWAIT P1, [R19+URZ+0x30], R10 ;  /* 0x0000300a130075a7 */ /* 0x0022a4000802017f */
[----:B--2---:R-:W-:Y:S05]  /*91a0*/  @!P1 NANOSLEEP.SYNCS 0x989680 ;  /* 0x009896800000995d */ /* 0x004fea0003900000 */
[----:B------:R-:W2:Y:S02]  /*91b0*/  @!P1 SYNCS.PHASECHK.TRANS64 P1, [R19+URZ+0x30], R10 ;  /* 0x0000300a130095a7 */ /* 0x000ea4000802007f */
[----:B--2---:R-:W-:Y:S05]  /*91c0*/  @!P1 BRA `(.L_x_174) ;  /* 0xfffffffc00f09947 */ /* 0x004fea000383ffff */
[----:B------:R-:W-:Y:S05]  /*91d0*/  BRA `(.L_x_198) ;  /* 0xffffffec00f87947 */ /* 0x000fea000383ffff */
.L_x_183:
[----:B------:R-:W-:Y:S01]  /*91e0*/  BSSY B0, `(.L_x_199) ;  /* 0x0000006000007945 */ /* 0x000fe20003800000 */
[----:B------:R-:W-:-:S07]  /*91f0*/  IMAD.MOV.U32 R10, RZ, RZ, -0x1 ;  /* 0xffffffffff0a7424 */ /* 0x000fce00078e00ff */
[----:B------:R-:W-:Y:S05]  /*9200*/  WARPSYNC.COLLECTIVE R10, `(.L_x_200) ;  /* 0x000000000a0c7348 */ /* 0x000fea0003c00000 */
[----:B------:R-:W-:Y:S02]  /*9210*/  ELECT P1, UR62, PT ;  /* 0x00000000003e782f */ /* 0x000fe40003820000 */
[----:B------:R-:W-:Y:S01]  /*9220*/  MOV R10, UR62 ;  /* 0x0000003e000a7c02 */ /* 0x000fe20008000f00 */
[----:B------:R-:W-:Y:S10]  /*9230*/  ENDCOLLECTIVE ;  /* 0x000000000000791b */ /* 0x000ff40003800000 */
.L_x_200:
[----:B------:R-:W-:Y:S05]  /*9240*/  BSYNC B0 ;  /* 0x0000000000007941 */ /* 0x000fea0003800000 */
.L_x_199:
[----:B------:R-:W-:Y:S01]  /*9250*/  PLOP3.LUT P0, PT, P1, PT, PT, 0x80, 0x0 ;  /* 0x000000000000781c */ /* 0x000fe20000f0f070 */
[----:B------:R-:W-:-:S12]  /*9260*/  BRA `(.L_x_201) ;  /* 0xfffffff8004c7947 */ /* 0x000fd8000383ffff */
.L_x_187:
[----:B0-----:R0:W1:Y:S02]  /*9270*/  SYNCS.PHASECHK.TRANS64.TRYWAIT P0, [R5+URZ], R2 ;  /* 0x00000002050075a7 */ /* 0x001064000800017f */
[----:B-1----:R-:W-:Y:S05]  /*9280*/  @!P0 NANOSLEEP.SYNCS 0x989680 ;  /* 0x009896800000895d */ /* 0x002fea0003900000 */
[----:B------:R-:W1:Y:S02]  /*9290*/  @!P0 SYNCS.PHASECHK.TRANS64 P0, [R5+URZ], R2 ;  /* 0x00000002050085a7 */ /* 0x000e64000800007f */
[----:B-1----:R-:W-:Y:S05]  /*92a0*/  @!P0 BRA `(.L_x_187) ;  /* 0xfffffffc00f08947 */ /* 0x002fea000383ffff */
[----:B------:R-:W-:Y:S05]  /*92b0*/  BRA `(.L_x_202) ;  /* 0xfffffff8008c7947 */ /* 0x000fea000383ffff */
.L_x_188:
[----:B0-----:R0:W1:Y:S02]  /*92c0*/  SYNCS.PHASECHK.TRANS64.TRYWAIT P0, [R7+URZ], R4 ;  /* 0x00000004070075a7 */ /* 0x001064000800017f */
[----:B-1----:R-:W-:Y:S05]  /*92d0*/  @!P0 NANOSLEEP.SYNCS 0x989680 ;  /* 0x009896800000895d */ /* 0x002fea0003900000 */
[----:B------:R-:W1:Y:S02]  /*92e0*/  @!P0 SYNCS.PHASECHK.TRANS64 P0, [R7+URZ], R4 ;  /* 0x00000004070085a7 */ /* 0x000e64000800007f */
[----:B-1----:R-:W-:Y:S05]  /*92f0*/  @!P0 BRA `(.L_x_188) ;  /* 0xfffffffc00f08947 */ /* 0x002fea000383ffff */
[----:B------:R-:W-:Y:S05]  /*9300*/  BRA `(.L_x_203) ;  /* 0xfffffff8009c7947 */ /* 0x000fea000383ffff */
.L_x_189:
[----:B0-----:R0:W1:Y:S02]  /*9310*/  SYNCS.PHASECHK.TRANS64.TRYWAIT P0, [R6+URZ], R5 ;  /* 0x00000005060075a7 */ /* 0x001064000800017f */
[----:B-1----:R-:W-:Y:S05]  /*9320*/  @!P0 NANOSLEEP.SYNCS 0x989680 ;  /* 0x009896800000895d */ /* 0x002fea0003900000 */
[----:B------:R-:W1:Y:S02]  /*9330*/  @!P0 SYNCS.PHASECHK.TRANS64 P0, [R6+URZ], R5 ;  /* 0x00000005060085a7 */ /* 0x000e64000800007f */
[----:B-1----:R-:W-:Y:S05]  /*9340*/  @!P0 BRA `(.L_x_189) ;  /* 0xfffffffc00f08947 */ /* 0x002fea000383ffff */
[----:B------:R-:W-:Y:S05]  /*9350*/  BRA `(.L_x_204) ;  /* 0xfffffff800ac7947 */ /* 0x000fea000383ffff */
.L_x_190:
[----:B0-----:R0:W1:Y:S02]  /*9360*/  SYNCS.PHASECHK.TRANS64.TRYWAIT P0, [R9+URZ], R4 ;  /* 0x00000004090075a7 */ /* 0x001064000800017f */
[----:B-1----:R-:W-:Y:S05]  /*9370*/  @!P0 NANOSLEEP.SYNCS 0x989680 ;  /* 0x009896800000895d */ /* 0x002fea0003900000 */
[----:B------:R-:W1:Y:S02]  /*9380*/  @!P0 SYNCS.PHASECHK.TRANS64 P0, [R9+URZ], R4 ;  /* 0x00000004090085a7 */ /* 0x000e64000800007f */
[----:B-1----:R-:W-:Y:S05]  /*9390*/  @!P0 BRA `(.L_x_190) ;  /* 0xfffffffc00f08947 */ /* 0x002fea000383ffff */
[----:B------:R-:W-:Y:S05]  /*93a0*/  BRA `(.L_x_205) ;  /* 0xfffffff800bc7947 */ /* 0x000fea000383ffff */
.L_x_191:
[----:B0-----:R0:W1:Y:S02]  /*93b0*/  SYNCS.PHASECHK.TRANS64.TRYWAIT P0, [R6+URZ], R5 ;  /* 0x00000005060075a7 */ /* 0x001064000800017f */
[----:B-1----:R-:W-:Y:S05]  /*93c0*/  @!P0 NANOSLEEP.SYNCS 0x989680 ;  /* 0x009896800000895d */ /* 0x002fea0003900000 */
[----:B------:R-:W1:Y:S02]  /*93d0*/  @!P0 SYNCS.PHASECHK.TRANS64 P0, [R6+URZ], R5 ;  /* 0x00000005060085a7 */ /* 0x000e64000800007f */
[----:B-1----:R-:W-:Y:S05]  /*93e0*/  @!P0 BRA `(.L_x_191) ;  /* 0xfffffffc00f08947 */ /* 0x002fea000383ffff */
[----:B------:R-:W-:Y:S05]  /*93f0*/  BRA `(.L_x_206) ;  /* 0xfffffff800c47947 */ /* 0x000fea000383ffff */
.L_x_207:
[----:B------:R-:W-:-:S00]  /*9400*/  BRA `(.L_x_207) ;  /* 0xfffffffc00fc7947 */ /* 0x000fc0000383ffff */
[----:B------:R-:W-:-:S00]  /*9410*/  NOP ;  /* 0x0000000000007918 */ /* 0x000fc00000000000 */
        /* <DEDUP_REMOVED lines=14> */
.L_x_208:


//--------------------- .nv.shared._ZN7cutlass13device_kernelINS_4gemm6kernel13GemmUniversalIN4cute5tupleIJiiiiEEENS1_10collective13CollectiveMmaINS1_37MainloopSm90TmaGmmaWarpSpecializedFP8ILi6ENS5_IJNS4_1CILi1EEESB_SB_EEENS1_32KernelTmaWarpSpecializedPingpongEEENS5_IJNSA_ILi64EEENSA_ILi128EEESF_EEENS_12float_e5m2_tENS5_IJlSB_lEEESI_SJ_NS4_8TiledMMAINS4_8MMA_AtomIJNS4_4SM904GMMA31MMA_64x128x32_F32E5M2E5M2_SS_TNILNSN_7ScaleInE1ELSP_1EEEEEENS4_6LayoutISC_NS5_IJNSA_ILi0EEEST_ST_EEEEENS5_IJNS4_10UnderscoreESW_SW_EEEEENS4_13SM90_TMA_LOADENS4_14ComposedLayoutINS4_7SwizzleILi2ELi4ELi3EEENS4_18smem_ptr_flag_bitsILi8EEENSS_INS5_IJNSA_ILi8EEESF_EEENS5_IJSF_SB_EEEEEEEvNS4_8identityESZ_S19_vS1A_EENS_8epilogue10collective6detail29Sm90TmaWarpSpecializedAdapterINS1D_15DefaultEpilogueISI_SJ_SJ_NS1C_6thread17LinearCombinationISI_Li1EffLNS1H_9ScaleType4KindE0ELNS_15FloatRoundStyleE2ESI_EENS1_15EpilogueDefaultEEEEEvvEEEEvNT_6ParamsE --------------------------
	.section	.nv.shared._ZN7cutlass13device_kernelINS_4gemm6kernel13GemmUniversalIN4cute5tupleIJiiiiEEENS1_10collective13CollectiveMmaINS1_37MainloopSm90TmaGmmaWarpSpecializedFP8ILi6ENS5_IJNS4_1CILi1EEESB_SB_EEENS1_32KernelTmaWarpSpecializedPingpongEEENS5_IJNSA_ILi64EEENSA_ILi128EEESF_EEENS_12float_e5m2_tENS5_IJlSB_lEEESI_SJ_NS4_8TiledMMAINS4_8MMA_AtomIJNS4_4SM904GMMA31MMA_64x128x32_F32E5M2E5M2_SS_TNILNSN_7ScaleInE1ELSP_1EEEEEENS4_6LayoutISC_NS5_IJNSA_ILi0EEEST_ST_EEEEENS5_IJNS4_10UnderscoreESW_SW_EEEEENS4_13SM90_TMA_LOADENS4_14ComposedLayoutINS4_7SwizzleILi2ELi4ELi3EEENS4_18smem_ptr_flag_bitsILi8EEENSS_INS5_IJNSA_ILi8EEESF_EEENS5_IJSF_SB_EEEEEEEvNS4_8identityESZ_S19_vS1A_EENS_8epilogue10collective6detail29Sm90TmaWarpSpecializedAdapterINS1D_15DefaultEpilogueISI_SJ_SJ_NS1C_6thread17LinearCombinationISI_Li1EffLNS1H_9ScaleType4KindE0ELNS_15FloatRoundStyleE2ESI_EENS1_15EpilogueDefaultEEEEEvvEEEEvNT_6ParamsE,"aw",@nobits
	.sectionflags	@""
	.align	16
	.zero		1024


//--------------------- .nv.shared.reserved.0     --------------------------
	.section	.nv.shared.reserved.0,"aw",@nobits
	.weak		__nv_reservedSMEM_offset_0_alias
	.size		__nv_reservedSMEM_offset_0_alias, 0, 0
	.other		__nv_reservedSMEM_offset_0_alias,@"STO_CUDA_RESERVED_SHARED STV_DEFAULT"
__nv_reservedSMEM_offset_0_alias:
	.zero		0


//--------------------- .nv.global                --------------------------
	.section	.nv.global,"aw",@nobits
.nv.global:
	.type		_ZN40_INTERNAL_d8372e94_4_k_cu_7af8708f_190294cute1_E,@object
	.size		_ZN40_INTERNAL_d8372e94_4_k_cu_7af8708f_190294cute1_E,(_ZN40_INTERNAL_d8372e94_4_k_cu_7af8708f_190294cuda3std3__45__cpo6cbeginE - _ZN40_INTERNAL_d8372e94_4_k_cu_7af8708f_190294cute1_E)
_ZN40_INTERNAL_d8372e94_4_k_cu_7af8708f_190294cute1_E:
	.zero		1
	.type		_ZN40_INTERNAL_d8372e94_4_k_cu_7af8708f_190294cuda3std3__45__cpo6cbeginE,@object
	.size		_ZN40_INTERNAL_d8372e94_4_k_cu_7af8708f_190294cuda3std3__45__cpo6cbeginE,(_ZN40_INTERNAL_d8372e94_4_k_cu_7af8708f_190294cuda3std3__48in_placeE - _ZN40_INTERNAL_d8372e94_4_k_cu_7af8708f_190294cuda3std3__45__cpo6cbeginE)
_ZN40_INTERNAL_d8372e94_4_k_cu_7af8708f_190294cuda3std3__45__cpo6cbeginE:
	.zero		1
	.type		_ZN40_INTERNAL_d8372e94_4_k_cu_7af8708f_190294cuda3std3__48in_placeE,@object
	.size		_ZN40_INTERNAL_d8372e94_4_k_cu_7af8708f_190294cuda3std3__48in_placeE,(_ZN40_INTERNAL_d8372e94_4_k_cu_7af8708f_190294cuda3std6ranges3__45__cpo9iter_moveE - _ZN40_INTERNAL_d8372e94_4_k_cu_7af8708f_190294cuda3std3__48in_placeE)
_ZN40_INTERNAL_d8372e94_4_k_cu_7af8708f_190294cuda3std3__48in_placeE:
	.zero		1
	.type		_ZN40_INTERNAL_d8372e94_4_k_cu_7af8708f_190294cuda3std6ranges3__45__cpo9iter_moveE,@object
	.size		_ZN40_INTERNAL_d8372e94_4_k_cu_7af8708f_190294cuda3std6ranges3__45__cpo9iter_moveE,(_ZN40_INTERNAL_d8372e94_4_k_cu_7af8708f_190294cuda3std3__45__cpo5beginE - _ZN40_INTERNAL_d8372e94_4_k_cu_7af8708f_190294cuda3std6ranges3__45__cpo9iter_moveE)
_ZN40_INTERNAL_d8372e94_4_k_cu_7af8708f_190294cuda3std6ranges3__45__cpo9iter_moveE:
	.zero		1
	.type		_ZN40_INTERNAL_d8372e94_4_k_cu_7af8708f_190294cuda3std3__45__cpo5beginE,@object
	.size		_ZN40_INTERNAL_d8372e94_4_k_cu_7af8708f_190294cuda3std3__45__cpo5beginE,(_ZN40_INTERNAL_d8372e94_4_k_cu_7af8708f_190294cuda3std3__442_GLOBAL__N__d8372e94_4_k_cu_7af8708f_190296ignoreE - _ZN40_INTERNAL_d8372e94_4_k_cu_7af8708f_190294cuda3std3__45__cpo5beginE)
_ZN40_INTERNAL_d8372e94_4_k_cu_7af8708f_190294cuda3std3__45__cpo5beginE:
	.zero		1
	.type		_ZN40_INTERNAL_d8372e94_4_k_cu_7af8708f_190294cuda3std3__442_GLOBAL__N__d8372e94_4_k_cu_7af8708f_190296ignoreE,@object
	.size		_ZN40_INTERNAL_d8372e94_4_k_cu_7af8708f_190294cuda3std3__442_GLOBAL__N__d8372e94_4_k_cu_7af8708f_190296ignoreE,(_ZN40_INTERNAL_d8372e94_4_k_cu_7af8708f_190294cute7productE - _ZN40_INTERNAL_d8372e94_4_k_cu_7af8708f_190294cuda3std3__442_GLOBAL__N__d8372e94_4_k_cu_7af8708f_190296ignoreE)
_ZN40_INTERNAL_d8372e94_4_k_cu_7af8708f_190294cuda3std3__442_GLOBAL__N__d8372e94_4_k_cu_7af8708f_190296ignoreE:
	.zero		1
	.type		_ZN40_INTERNAL_d8372e94_4_k_cu_7af8708f_190294cute7productE,@object
	.size		_ZN40_INTERNAL_d8372e94_4_k_cu_7af8708f_190294cute7productE,(_ZN40_INTERNAL_d8372e94_4_k_cu_7af8708f_190294cuda3std3__45__cpo3endE - _ZN40_INTERNAL_d8372e94_4_k_cu_7af8708f_190294cute7productE)
_ZN40_INTERNAL_d8372e94_4_k_cu_7af8708f_190294cute7productE:
	.zero		1
	.type		_ZN40_INTERNAL_d8372e94_4_k_cu_7af8708f_190294cuda3std3__45__cpo3endE,@object
	.size		_ZN40_INTERNAL_d8372e94_4_k_cu_7af8708f_190294cuda3std3__45__cpo3endE,(_ZN40_INTERNAL_d8372e94_4_k_cu_7af8708f_190294cuda3std3__419piecewise_constructE - _ZN40_INTERNAL_d8372e94_4_k_cu_7af8708f_190294cuda3std3__45__cpo3endE)
_ZN40_INTERNAL_d8372e94_4_k_cu_7af8708f_190294cuda3std3__45__cpo3endE:
	.zero		1
	.type		_ZN40_INTERNAL_d8372e94_4_k_cu_7af8708f_190294cuda3std3__419piecewise_constructE,@object
	.size		_ZN40_INTERNAL_d8372e94_4_k_cu_7af8708f_190294cuda3std3__419piecewise_constructE,(_ZN40_INTERNAL_d8372e94_4_k_cu_7af8708f_190294cuda3std3__45__cpo4cendE - _ZN40_INTERNAL_d8372e94_4_k_cu_7af8708f_190294cuda3std3__419piecewise_constructE)
_ZN40_INTERNAL_d8372e94_4_k_cu_7af8708f_190294cuda3std3__419piecewise_constructE:
	.zero		1
	.type		_ZN40_INTERNAL_d8372e94_4_k_cu_7af8708f_190294cuda3std3__45__cpo4cendE,@object
	.size		_ZN40_INTERNAL_d8372e94_4_k_cu_7af8708f_190294cuda3std3__45__cpo4cendE,(_ZN40_INTERNAL_d8372e94_4_k_cu_7af8708f_190294cuda3std6ranges3__45__cpo4swapE - _ZN40_INTERNAL_d8372e94_4_k_cu_7af8708f_190294cuda3std3__45__cpo4cendE)
_ZN40_INTERNAL_d8372e94_4_k_cu_7af8708f_190294cuda3std3__45__cpo4cendE:
	.zero		1
	.type		_ZN40_INTERNAL_d8372e94_4_k_cu_7af8708f_190294cuda3std6ranges3__45__cpo4swapE,@object
	.size		_ZN40_INTERNAL_d8372e94_4_k_cu_7af8708f_190294cuda3std6ranges3__45__cpo4swapE,(.L_7 - _ZN40_INTERNAL_d8372e94_4_k_cu_7af8708f_190294cuda3std6ranges3__45__cpo4swapE)
_ZN40_INTERNAL_d8372e94_4_k_cu_7af8708f_190294cuda3std6ranges3__45__cpo4swapE:
	.zero		1
.L_7:


//--------------------- .nv.constant0._ZN7cutlass13device_kernelINS_4gemm6kernel13GemmUniversalIN4cute5tupleIJiiiiEEENS1_10collective13CollectiveMmaINS1_37MainloopSm90TmaGmmaWarpSpecializedFP8ILi6ENS5_IJNS4_1CILi1EEESB_SB_EEENS1_32KernelTmaWarpSpecializedPingpongEEENS5_IJNSA_ILi64EEENSA_ILi128EEESF_EEENS_12float_e5m2_tENS5_IJlSB_lEEESI_SJ_NS4_8TiledMMAINS4_8MMA_AtomIJNS4_4SM904GMMA31MMA_64x128x32_F32E5M2E5M2_SS_TNILNSN_7ScaleInE1ELSP_1EEEEEENS4_6LayoutISC_NS5_IJNSA_ILi0EEEST_ST_EEEEENS5_IJNS4_10UnderscoreESW_SW_EEEEENS4_13SM90_TMA_LOADENS4_14ComposedLayoutINS4_7SwizzleILi2ELi4ELi3EEENS4_18smem_ptr_flag_bitsILi8EEENSS_INS5_IJNSA_ILi8EEESF_EEENS5_IJSF_SB_EEEEEEEvNS4_8identityESZ_S19_vS1A_EENS_8epilogue10collective6detail29Sm90TmaWarpSpecializedAdapterINS1D_15DefaultEpilogueISI_SJ_SJ_NS1C_6thread17LinearCombinationISI_Li1EffLNS1H_9ScaleType4KindE0ELNS_15FloatRoundStyleE2ESI_EENS1_15EpilogueDefaultEEEEEvvEEEEvNT_6ParamsE --------------------------
	.section	.nv.constant0._ZN7cutlass13device_kernelINS_4gemm6kernel13GemmUniversalIN4cute5tupleIJiiiiEEENS1_10collective13CollectiveMmaINS1_37MainloopSm90TmaGmmaWarpSpecializedFP8ILi6ENS5_IJNS4_1CILi1EEESB_SB_EEENS1_32KernelTmaWarpSpecializedPingpongEEENS5_IJNSA_ILi64EEENSA_ILi128EEESF_EEENS_12float_e5m2_tENS5_IJlSB_lEEESI_SJ_NS4_8TiledMMAINS4_8MMA_AtomIJNS4_4SM904GMMA31MMA_64x128x32_F32E5M2E5M2_SS_TNILNSN_7ScaleInE1ELSP_1EEEEEENS4_6LayoutISC_NS5_IJNSA_ILi0EEEST_ST_EEEEENS5_IJNS4_10UnderscoreESW_SW_EEEEENS4_13SM90_TMA_LOADENS4_14ComposedLayoutINS4_7SwizzleILi2ELi4ELi3EEENS4_18smem_ptr_flag_bitsILi8EEENSS_INS5_IJNSA_ILi8EEESF_EEENS5_IJSF_SB_EEEEEEEvNS4_8identityESZ_S19_vS1A_EENS_8epilogue10collective6detail29Sm90TmaWarpSpecializedAdapterINS1D_15DefaultEpilogueISI_SJ_SJ_NS1C_6thread17LinearCombinationISI_Li1EffLNS1H_9ScaleType4KindE0ELNS_15FloatRoundStyleE2ESI_EENS1_15EpilogueDefaultEEEEEvvEEEEvNT_6ParamsE,"a",@progbits
	.sectionflags	@""
	.align	4
.nv.constant0._ZN7cutlass13device_kernelINS_4gemm6kernel13GemmUniversalIN4cute5tupleIJiiiiEEENS1_10collective13CollectiveMmaINS1_37MainloopSm90TmaGmmaWarpSpecializedFP8ILi6ENS5_IJNS4_1CILi1EEESB_SB_EEENS1_32KernelTmaWarpSpecializedPingpongEEENS5_IJNSA_ILi64EEENSA_ILi128EEESF_EEENS_12float_e5m2_tENS5_IJlSB_lEEESI_SJ_NS4_8TiledMMAINS4_8MMA_AtomIJNS4_4SM904GMMA31MMA_64x128x32_F32E5M2E5M2_SS_TNILNSN_7ScaleInE1ELSP_1EEEEEENS4_6LayoutISC_NS5_IJNSA_ILi0EEEST_ST_EEEEENS5_IJNS4_10UnderscoreESW_SW_EEEEENS4_13SM90_TMA_LOADENS4_14ComposedLayoutINS4_7SwizzleILi2ELi4ELi3EEENS4_18smem_ptr_flag_bitsILi8EEENSS_INS5_IJNSA_ILi8EEESF_EEENS5_IJSF_SB_EEEEEEEvNS4_8identityESZ_S19_vS1A_EENS_8epilogue10collective6detail29Sm90TmaWarpSpecializedAdapterINS1D_15DefaultEpilogueISI_SJ_SJ_NS1C_6thread17LinearCombinationISI_Li1EffLNS1H_9ScaleType4KindE0ELNS_15FloatRoundStyleE2ESI_EENS1_15EpilogueDefaultEEEEEvvEEEEvNT_6ParamsE:
	.zero		1664


//--------------------- SYMBOLS --------------------------

	.type		.nv.reservedSmem.offset0,@object
	.size		.nv.reservedSmem.offset0,0x4
